// auto-generated by cutlass_sweep.gemm — config: {"arch": "sm_100", "cluster_m": 4, "cluster_n": 4, "dtype": "e5m2", "dtype_b": "e5m2", "layout": "nt", "stages": 0, "tile_k": 32, "tile_m": 256, "tile_n": 64}
#include "cutlass/cutlass.h"
#include "cutlass/gemm/collective/collective_builder.hpp"
#include "cutlass/gemm/device/gemm_universal_adapter.h"
#include "cutlass/gemm/kernel/gemm_universal.hpp"
#include "cutlass/epilogue/collective/collective_builder.hpp"

using ElemA = cutlass::float_e5m2_t;
using ElemB = cutlass::float_e5m2_t;
using ElemCD = cutlass::float_e5m2_t;
using Acc  = float;
using TileShape    = cute::Shape<cute::_256, cute::_64, cute::_32>;
using ClusterShape = cute::Shape<cute::_4, cute::_4, cute::_1>;

using CollectiveEpilogue = typename cutlass::epilogue::collective::CollectiveBuilder<
    cutlass::arch::Sm100, cutlass::arch::OpClassTensorOp,
    TileShape, ClusterShape,
    cutlass::epilogue::collective::EpilogueTileAuto,
    Acc, Acc,
    ElemCD, cutlass::layout::RowMajor, 128 / cutlass::sizeof_bits<ElemCD>::value,
    ElemCD, cutlass::layout::RowMajor, 128 / cutlass::sizeof_bits<ElemCD>::value,
    cutlass::epilogue::collective::EpilogueScheduleAuto
  >::CollectiveOp;

using CollectiveMainloop = typename cutlass::gemm::collective::CollectiveBuilder<
    cutlass::arch::Sm100, cutlass::arch::OpClassTensorOp,
    ElemA, cutlass::layout::RowMajor, 128 / cutlass::sizeof_bits<ElemA>::value,
    ElemB, cutlass::layout::ColumnMajor, 128 / cutlass::sizeof_bits<ElemB>::value,
    Acc,
    TileShape, ClusterShape,
    cutlass::gemm::collective::StageCountAutoCarveout<static_cast<int>(sizeof(typename CollectiveEpilogue::SharedStorage))>,
    cutlass::gemm::collective::KernelScheduleAuto
  >::CollectiveOp;

using GemmKernel = cutlass::gemm::kernel::GemmUniversal<
    cute::Shape<int,int,int,int>,
    CollectiveMainloop,
    CollectiveEpilogue
>;
using Gemm = cutlass::gemm::device::GemmUniversalAdapter<GemmKernel>;

// Force the device kernel symbol into the cubin without needing a host main.
auto* _anchor = &cutlass::device_kernel<GemmKernel>;


// ===== COMPILED SASS (sm_100a) =====

	.target	sm_100a

	.elftype	@"ET_EXEC"


//--------------------- .note.nv.tkinfo           --------------------------
	.section	.note.nv.tkinfo,"",@"SHT_NOTE"
	.sectionflags	@"SHF_NOTE_NV_TKINFO"
	.tkinfo
        /*0018*/ 	.word	0x00000002
        /*0030*/ 	.string	""
        /*0030*/ 	.string	"ptxas"
        /*0030*/ 	.string	"Cuda compilation tools, release 13.0, V13.0.88"
        /*0030*/ 	.string	"Build cuda_13.0.r13.0/compiler.36424714_0"
        /*0030*/ 	.string	"-arch sm_100a -m 64 "



//--------------------- .note.nv.cuinfo           --------------------------
	.section	.note.nv.cuinfo,"",@"SHT_NOTE"
	.sectionflags	@"SHF_NOTE_NV_CUINFO"
        /*0018*/ 	.short	0x0002
        /*001a*/ 	.short	0x0064
        /*001c*/ 	.short	0x0082
	.zero		2


//--------------------- .nv.info                  --------------------------
	.section	.nv.info,"",@"SHT_CUDA_INFO"
	.align	4


	//----- nvinfo : EIATTR_REGCOUNT
	.align		4
        /*0000*/ 	.byte	0x04, 0x2f
        /*0002*/ 	.short	(.L_19 - .L_18)
	.align		4
.L_18:
        /*0004*/ 	.word	index@(_ZN7cutlass13device_kernelINS_4gemm6kernel13GemmUniversalIN4cute5tupleIJiiiiEEENS1_10collective13CollectiveMmaINS1_35MainloopSm100TmaUmmaWarpSpecializedILi41ELi2ELi4ENS5_IJNS4_1CILi4EEESB_NSA_ILi1EEEEEEEENS5_IJNSA_ILi256EEENSA_ILi64EEENSA_ILi32EEEEEENS_12float_e5m2_tENS5_IJlSC_lEEESJ_SK_NS4_8TiledMMAINS4_8MMA_AtomIJNS4_10MMA_TraitsINS4_25SM100_MMA_F8F6F4_2x1SM_SSEJSJ_SJ_fSF_SG_NS4_17integral_constantINS4_4UMMA5MajorELSR_0EEESS_NSP_INSQ_7ScaleInELST_0EEESU_EEEEEENS4_6LayoutINS5_IJSC_SC_SC_EEENS5_IJNSA_ILi0EEESZ_SZ_EEEEENS5_IJNS4_10UnderscoreES12_S12_EEEEENS4_28SM100_TMA_2SM_LOAD_MULTICASTENS4_14ComposedLayoutINS4_7SwizzleILi1ELi4ELi3EEENS4_18smem_ptr_flag_bitsILi8EEENSX_INS5_IJNSA_ILi8EEESH_EEENS5_IJSH_SC_EEEEEEEvNS4_8identityES15_S1F_vS1G_EENS_8epilogue10collective18CollectiveEpilogueINS1I_23Sm100TmaWarpSpecializedILi1ELi1ELi64ELb0ELb0EEEJNS5_IJNSA_ILi128EEESG_SH_EEENS5_IJNSX_IS1N_SC_EENSX_ISG_SC_EEEEESJ_SK_SJ_SK_NS1I_6fusion15FusionCallbacksIS1M_NS1S_17LinearCombinationISJ_fSJ_fLNS_15FloatRoundStyleE2EEES1O_S1R_JEEENS4_5SM1004TMEM4LOAD26SM100_TMEM_LOAD_32dp32b64xENS4_13SM90_TMA_LOADENS16_INS17_ILi2ELi4ELi3EEES1A_NSX_INS5_IJS1B_SG_EEENS5_IJSG_SC_EEEEEEENS4_39AutoVectorizingCopyWithAssumedAlignmentILi128EEENS4_14SM90_TMA_STOREES27_S29_S29_EEEvvEEEEvNT_6ParamsE)
        /*0008*/ 	.word	0x0000009a


	//----- nvinfo : EIATTR_FRAME_SIZE
	.align		4
.L_19:
        /*000c*/ 	.byte	0x04, 0x11
        /*000e*/ 	.short	(.L_21 - .L_20)
	.align		4
.L_20:
        /*0010*/ 	.word	index@($__internal_2_$__cuda_sm10x_tcgen05_guardrail_trap_unallocated_columns_being_dealloced)
        /*0014*/ 	.word	0x00000000


	//----- nvinfo : EIATTR_FRAME_SIZE
	.align		4
.L_21:
        /*0018*/ 	.byte	0x04, 0x11
        /*001a*/ 	.short	(.L_23 - .L_22)
	.align		4
.L_22:
        /*001c*/ 	.word	index@($__internal_1_$__cuda_sm10x_tcgen05_guardrail_trap_phase_invalid_during_alloc)
        /*0020*/ 	.word	0x00000000


	//----- nvinfo : EIATTR_FRAME_SIZE
	.align		4
.L_23:
        /*0024*/ 	.byte	0x04, 0x11
        /*0026*/ 	.short	(.L_25 - .L_24)
	.align		4
.L_24:
        /*0028*/ 	.word	index@($__internal_0_$__cuda_sm10x_tcgen05_guardrail_trap_col_being_dealloced_not_returned_by_alloc)
        /*002c*/ 	.word	0x00000000


	//----- nvinfo : EIATTR_FRAME_SIZE
	.align		4
.L_25:
        /*0030*/ 	.byte	0x04, 0x11
        /*0032*/ 	.short	(.L_27 - .L_26)
	.align		4
.L_26:
        /*0034*/ 	.word	index@(_ZN7cutlass13device_kernelINS_4gemm6kernel13GemmUniversalIN4cute5tupleIJiiiiEEENS1_10collective13CollectiveMmaINS1_35MainloopSm100TmaUmmaWarpSpecializedILi41ELi2ELi4ENS5_IJNS4_1CILi4EEESB_NSA_ILi1EEEEEEEENS5_IJNSA_ILi256EEENSA_ILi64EEENSA_ILi32EEEEEENS_12float_e5m2_tENS5_IJlSC_lEEESJ_SK_NS4_8TiledMMAINS4_8MMA_AtomIJNS4_10MMA_TraitsINS4_25SM100_MMA_F8F6F4_2x1SM_SSEJSJ_SJ_fSF_SG_NS4_17integral_constantINS4_4UMMA5MajorELSR_0EEESS_NSP_INSQ_7ScaleInELST_0EEESU_EEEEEENS4_6LayoutINS5_IJSC_SC_SC_EEENS5_IJNSA_ILi0EEESZ_SZ_EEEEENS5_IJNS4_10UnderscoreES12_S12_EEEEENS4_28SM100_TMA_2SM_LOAD_MULTICASTENS4_14ComposedLayoutINS4_7SwizzleILi1ELi4ELi3EEENS4_18smem_ptr_flag_bitsILi8EEENSX_INS5_IJNSA_ILi8EEESH_EEENS5_IJSH_SC_EEEEEEEvNS4_8identityES15_S1F_vS1G_EENS_8epilogue10collective18CollectiveEpilogueINS1I_23Sm100TmaWarpSpecializedILi1ELi1ELi64ELb0ELb0EEEJNS5_IJNSA_ILi128EEESG_SH_EEENS5_IJNSX_IS1N_SC_EENSX_ISG_SC_EEEEESJ_SK_SJ_SK_NS1I_6fusion15FusionCallbacksIS1M_NS1S_17LinearCombinationISJ_fSJ_fLNS_15FloatRoundStyleE2EEES1O_S1R_JEEENS4_5SM1004TMEM4LOAD26SM100_TMEM_LOAD_32dp32b64xENS4_13SM90_TMA_LOADENS16_INS17_ILi2ELi4ELi3EEES1A_NSX_INS5_IJS1B_SG_EEENS5_IJSG_SC_EEEEEEENS4_39AutoVectorizingCopyWithAssumedAlignmentILi128EEENS4_14SM90_TMA_STOREES27_S29_S29_EEEvvEEEEvNT_6ParamsE)
        /*0038*/ 	.word	0x00000000


	//----- nvinfo : EIATTR_MIN_STACK_SIZE
	.align		4
.L_27:
        /*003c*/ 	.byte	0x04, 0x12
        /*003e*/ 	.short	(.L_29 - .L_28)
	.align		4
.L_28:
        /*0040*/ 	.word	index@(_ZN7cutlass13device_kernelINS_4gemm6kernel13GemmUniversalIN4cute5tupleIJiiiiEEENS1_10collective13CollectiveMmaINS1_35MainloopSm100TmaUmmaWarpSpecializedILi41ELi2ELi4ENS5_IJNS4_1CILi4EEESB_NSA_ILi1EEEEEEEENS5_IJNSA_ILi256EEENSA_ILi64EEENSA_ILi32EEEEEENS_12float_e5m2_tENS5_IJlSC_lEEESJ_SK_NS4_8TiledMMAINS4_8MMA_AtomIJNS4_10MMA_TraitsINS4_25SM100_MMA_F8F6F4_2x1SM_SSEJSJ_SJ_fSF_SG_NS4_17integral_constantINS4_4UMMA5MajorELSR_0EEESS_NSP_INSQ_7ScaleInELST_0EEESU_EEEEEENS4_6LayoutINS5_IJSC_SC_SC_EEENS5_IJNSA_ILi0EEESZ_SZ_EEEEENS5_IJNS4_10UnderscoreES12_S12_EEEEENS4_28SM100_TMA_2SM_LOAD_MULTICASTENS4_14ComposedLayoutINS4_7SwizzleILi1ELi4ELi3EEENS4_18smem_ptr_flag_bitsILi8EEENSX_INS5_IJNSA_ILi8EEESH_EEENS5_IJSH_SC_EEEEEEEvNS4_8identityES15_S1F_vS1G_EENS_8epilogue10collective18CollectiveEpilogueINS1I_23Sm100TmaWarpSpecializedILi1ELi1ELi64ELb0ELb0EEEJNS5_IJNSA_ILi128EEESG_SH_EEENS5_IJNSX_IS1N_SC_EENSX_ISG_SC_EEEEESJ_SK_SJ_SK_NS1I_6fusion15FusionCallbacksIS1M_NS1S_17LinearCombinationISJ_fSJ_fLNS_15FloatRoundStyleE2EEES1O_S1R_JEEENS4_5SM1004TMEM4LOAD26SM100_TMEM_LOAD_32dp32b64xENS4_13SM90_TMA_LOADENS16_INS17_ILi2ELi4ELi3EEES1A_NSX_INS5_IJS1B_SG_EEENS5_IJSG_SC_EEEEEEENS4_39AutoVectorizingCopyWithAssumedAlignmentILi128EEENS4_14SM90_TMA_STOREES27_S29_S29_EEEvvEEEEvNT_6ParamsE)
        /*0044*/ 	.word	0x00000000
.L_29:


//--------------------- .nv.compat                --------------------------
	.section	.nv.compat,"",@"SHT_CUDA_COMPAT_INFO"
	.align	4
        /*0000*/ 	.byte	0x02, 0x09, 0x01, 0x00, 0x02, 0x02, 0x02, 0x00, 0x02, 0x05, 0x05, 0x00, 0x03, 0x07, 0x01, 0x01
        /*0010*/ 	.byte	0x02, 0x03, 0x01, 0x00, 0x02, 0x06, 0x01, 0x00, 0x04, 0x0b, 0x08, 0x00, 0x09, 0x00, 0x00, 0x00
        /*0020*/ 	.byte	0x00, 0x00, 0x00, 0x00


//--------------------- .nv.info._ZN7cutlass13device_kernelINS_4gemm6kernel13GemmUniversalIN4cute5tupleIJiiiiEEENS1_10collective13CollectiveMmaINS1_35MainloopSm100TmaUmmaWarpSpecializedILi41ELi2ELi4ENS5_IJNS4_1CILi4EEESB_NSA_ILi1EEEEEEEENS5_IJNSA_ILi256EEENSA_ILi64EEENSA_ILi32EEEEEENS_12float_e5m2_tENS5_IJlSC_lEEESJ_SK_NS4_8TiledMMAINS4_8MMA_AtomIJNS4_10MMA_TraitsINS4_25SM100_MMA_F8F6F4_2x1SM_SSEJSJ_SJ_fSF_SG_NS4_17integral_constantINS4_4UMMA5MajorELSR_0EEESS_NSP_INSQ_7ScaleInELST_0EEESU_EEEEEENS4_6LayoutINS5_IJSC_SC_SC_EEENS5_IJNSA_ILi0EEESZ_SZ_EEEEENS5_IJNS4_10UnderscoreES12_S12_EEEEENS4_28SM100_TMA_2SM_LOAD_MULTICASTENS4_14ComposedLayoutINS4_7SwizzleILi1ELi4ELi3EEENS4_18smem_ptr_flag_bitsILi8EEENSX_INS5_IJNSA_ILi8EEESH_EEENS5_IJSH_SC_EEEEEEEvNS4_8identityES15_S1F_vS1G_EENS_8epilogue10collective18CollectiveEpilogueINS1I_23Sm100TmaWarpSpecializedILi1ELi1ELi64ELb0ELb0EEEJNS5_IJNSA_ILi128EEESG_SH_EEENS5_IJNSX_IS1N_SC_EENSX_ISG_SC_EEEEESJ_SK_SJ_SK_NS1I_6fusion15FusionCallbacksIS1M_NS1S_17LinearCombinationISJ_fSJ_fLNS_15FloatRoundStyleE2EEES1O_S1R_JEEENS4_5SM1004TMEM4LOAD26SM100_TMEM_LOAD_32dp32b64xENS4_13SM90_TMA_LOADENS16_INS17_ILi2ELi4ELi3EEES1A_NSX_INS5_IJS1B_SG_EEENS5_IJSG_SC_EEEEEEENS4_39AutoVectorizingCopyWithAssumedAlignmentILi128EEENS4_14SM90_TMA_STOREES27_S29_S29_EEEvvEEEEvNT_6ParamsE --------------------------
	.section	.nv.info._ZN7cutlass13device_kernelINS_4gemm6kernel13GemmUniversalIN4cute5tupleIJiiiiEEENS1_10collective13CollectiveMmaINS1_35MainloopSm100TmaUmmaWarpSpecializedILi41ELi2ELi4ENS5_IJNS4_1CILi4EEESB_NSA_ILi1EEEEEEEENS5_IJNSA_ILi256EEENSA_ILi64EEENSA_ILi32EEEEEENS_12float_e5m2_tENS5_IJlSC_lEEESJ_SK_NS4_8TiledMMAINS4_8MMA_AtomIJNS4_10MMA_TraitsINS4_25SM100_MMA_F8F6F4_2x1SM_SSEJSJ_SJ_fSF_SG_NS4_17integral_constantINS4_4UMMA5MajorELSR_0EEESS_NSP_INSQ_7ScaleInELST_0EEESU_EEEEEENS4_6LayoutINS5_IJSC_SC_SC_EEENS5_IJNSA_ILi0EEESZ_SZ_EEEEENS5_IJNS4_10UnderscoreES12_S12_EEEEENS4_28SM100_TMA_2SM_LOAD_MULTICASTENS4_14ComposedLayoutINS4_7SwizzleILi1ELi4ELi3EEENS4_18smem_ptr_flag_bitsILi8EEENSX_INS5_IJNSA_ILi8EEESH_EEENS5_IJSH_SC_EEEEEEEvNS4_8identityES15_S1F_vS1G_EENS_8epilogue10collective18CollectiveEpilogueINS1I_23Sm100TmaWarpSpecializedILi1ELi1ELi64ELb0ELb0EEEJNS5_IJNSA_ILi128EEESG_SH_EEENS5_IJNSX_IS1N_SC_EENSX_ISG_SC_EEEEESJ_SK_SJ_SK_NS1I_6fusion15FusionCallbacksIS1M_NS1S_17LinearCombinationISJ_fSJ_fLNS_15FloatRoundStyleE2EEES1O_S1R_JEEENS4_5SM1004TMEM4LOAD26SM100_TMEM_LOAD_32dp32b64xENS4_13SM90_TMA_LOADENS16_INS17_ILi2ELi4ELi3EEES1A_NSX_INS5_IJS1B_SG_EEENS5_IJSG_SC_EEEEEEENS4_39AutoVectorizingCopyWithAssumedAlignmentILi128EEENS4_14SM90_TMA_STOREES27_S29_S29_EEEvvEEEEvNT_6ParamsE,"",@"SHT_CUDA_INFO"
	.sectionflags	@""
	.align	4


	//----- nvinfo : EIATTR_CUDA_API_VERSION
	.align		4
        /*0000*/ 	.byte	0x04, 0x37
        /*0002*/ 	.short	(.L_31 - .L_30)
.L_30:
        /*0004*/ 	.word	0x00000082


	//----- nvinfo : EIATTR_KPARAM_INFO
	.align		4
.L_31:
        /*0008*/ 	.byte	0x04, 0x17
        /*000a*/ 	.short	(.L_33 - .L_32)
.L_32:
        /*000c*/ 	.word	0x00000000
        /*0010*/ 	.short	0x0000
        /*0012*/ 	.short	0x0000
        /*0014*/ 	.byte	0x00, 0xf0, 0x01, 0x20


	//----- nvinfo : EIATTR_AT_ENTRY_FRAGMENTS
	.align		4
.L_33:
        /*0018*/ 	.byte	0x04, 0x4f
        /*001a*/ 	.short	(.L_35 - .L_34)


	//   ....[0]....
.L_34:
        /*001c*/ 	.word	0x00000007


	//----- nvinfo : EIATTR_RESERVED_SMEM_USED
	.align		4
.L_35:
        /*0020*/ 	.byte	0x01, 0x41
	.zero		2


	//----- nvinfo : EIATTR_SPARSE_MMA_MASK
	.align		4
        /*0024*/ 	.byte	0x03, 0x50
        /*0026*/ 	.short	0x0000


	//----- nvinfo : EIATTR_TCGEN05_2CTA_USED
	.align		4
        /*0028*/ 	.byte	0x01, 0x52
	.zero		2


	//----- nvinfo : EIATTR_MAXREG_COUNT
	.align		4
        /*002c*/ 	.byte	0x03, 0x1b
        /*002e*/ 	.short	0x00ff


	//----- nvinfo : EIATTR_NUM_BARRIERS
	.align		4
        /*0030*/ 	.byte	0x02, 0x4c
        /*0032*/ 	.byte	0x07
	.zero		1


	//----- nvinfo : EIATTR_EXTERNS
	.align		4
        /*0034*/ 	.byte	0x04, 0x0f
        /*0036*/ 	.short	(.L_37 - .L_36)


	//   ....[0]....
	.align		4
.L_36:
        /*0038*/ 	.word	index@(__assertfail)


	//----- nvinfo : EIATTR_MERCURY_ISA_VERSION
	.align		4
.L_37:
        /*003c*/ 	.byte	0x03, 0x5f
        /*003e*/ 	.short	0x0101


	//----- nvinfo : EIATTR_INT_WARP_WIDE_INSTR_OFFSETS
	.align		4
        /*0040*/ 	.byte	0x04, 0x31
        /*0042*/ 	.short	(.L_39 - .L_38)


	//   ....[0]....
.L_38:
        /*0044*/ 	.word	0x000011f0


	//   ....[1]....
        /*0048*/ 	.word	0x00001270


	//   ....[2]....
        /*004c*/ 	.word	0x00005be0


	//   ....[3]....
        /*0050*/ 	.word	0x00005c10


	//   ....[4]....
        /*0054*/ 	.word	0x00005c60


	//   ....[5]....
        /*0058*/ 	.word	0x000066f0


	//   ....[6]....
        /*005c*/ 	.word	0x000067a0


	//----- nvinfo : EIATTR_COOP_GROUP_MASK_REGIDS
	.align		4
.L_39:
        /*0060*/ 	.byte	0x04, 0x29
        /*0062*/ 	.short	(.L_41 - .L_40)


	//   ....[0]....
.L_40:
        /*0064*/ 	.word	0xffffffff


	//   ....[1]....
        /*0068*/ 	.word	0xffffffff


	//   ....[2]....
        /*006c*/ 	.word	0xffffffff


	//   ....[3]....
        /*0070*/ 	.word	0xffffffff


	//   ....[4]....
        /*0074*/ 	.word	0xffffffff


	//   ....[5]....
        /*0078*/ 	.word	0xffffffff


	//   ....[6]....
        /*007c*/ 	.word	0xffffffff


	//   ....[7]....
        /*0080*/ 	.word	0xffffffff


	//   ....[8]....
        /*0084*/ 	.word	0xffffffff


	//   ....[9]....
        /*0088*/ 	.word	0xffffffff


	//   ....[10]....
        /*008c*/ 	.word	0xffffffff


	//   ....[11]....
        /*0090*/ 	.word	0xffffffff


	//   ....[12]....
        /*0094*/ 	.word	0xffffffff


	//   ....[13]....
        /*0098*/ 	.word	0xffffffff


	//----- nvinfo : EIATTR_COOP_GROUP_INSTR_OFFSETS
	.align		4
.L_41:
        /*009c*/ 	.byte	0x04, 0x28
        /*009e*/ 	.short	(.L_43 - .L_42)


	//   ....[0]....
.L_42:
        /*00a0*/ 	.word	0x000000c0


	//   ....[1]....
        /*00a4*/ 	.word	0x00000500


	//   ....[2]....
        /*00a8*/ 	.word	0x00000b90


	//   ....[3]....
        /*00ac*/ 	.word	0x00000cc0


	//   ....[4]....
        /*00b0*/ 	.word	0x00000db0


	//   ....[5]....
        /*00b4*/ 	.word	0x00000f10


	//   ....[6]....
        /*00b8*/ 	.word	0x000010a0


	//   ....[7]....
        /*00bc*/ 	.word	0x000012f0


	//   ....[8]....
        /*00c0*/ 	.word	0x00002830


	//   ....[9]....
        /*00c4*/ 	.word	0x00004b20


	//   ....[10]....
        /*00c8*/ 	.word	0x00004ff0


	//   ....[11]....
        /*00cc*/ 	.word	0x00005020


	//   ....[12]....
        /*00d0*/ 	.word	0x00005b00


	//   ....[13]....
        /*00d4*/ 	.word	0x00005d00


	//----- nvinfo : EIATTR_VRC_CTA_INIT_COUNT
	.align		4
.L_43:
        /*00d8*/ 	.byte	0x02, 0x4a
        /*00da*/ 	.byte	0x80
	.zero		1


	//----- nvinfo : EIATTR_SYSCALL_OFFSETS
	.align		4
        /*00dc*/ 	.byte	0x04, 0x46
        /*00de*/ 	.short	(.L_45 - .L_44)


	//   ....[0]....
.L_44:
        /*00e0*/ 	.word	0x00007230


	//   ....[1]....
        /*00e4*/ 	.word	0x00007370


	//   ....[2]....
        /*00e8*/ 	.word	0x00007b20


	//----- nvinfo : EIATTR_MBARRIER_INSTR_OFFSETS
	.align		4
.L_45:
        /*00ec*/ 	.byte	0x04, 0x39
        /*00ee*/ 	.short	(.L_47 - .L_46)


	//   ....[0]....
.L_46:
        /*00f0*/ 	.word	0x00000650
        /*00f4*/ 	.word	0x000000ff
        /*00f8*/ 	.word	0x00000000
        /*00fc*/ 	.short	0x0100
        /*00fe*/ 	.byte	0x06
	.zero		1


	//   ....[1]....
        /*0100*/ 	.word	0x00000660
        /*0104*/ 	.word	0x000000ff
        /*0108*/ 	.word	0x00000148
        /*010c*/ 	.short	0x0100
        /*010e*/ 	.byte	0x06
	.zero		1


	//   ....[2]....
        /*0110*/ 	.word	0x00000670
        /*0114*/ 	.word	0x000000ff
        /*0118*/ 	.word	0x00000008
        /*011c*/ 	.short	0x0100
        /*011e*/ 	.byte	0x06
	.zero		1


	//   ....[3]....
        /*0120*/ 	.word	0x00000680
        /*0124*/ 	.word	0x000000ff
        /*0128*/ 	.word	0x00000150
        /*012c*/ 	.short	0x0100
        /*012e*/ 	.byte	0x06
	.zero		1


	//   ....[4]....
        /*0130*/ 	.word	0x00000690
        /*0134*/ 	.word	0x000000ff
        /*0138*/ 	.word	0x00000010
        /*013c*/ 	.short	0x0100
        /*013e*/ 	.byte	0x06
	.zero		1


	//   ....[5]....
        /*0140*/ 	.word	0x000006a0
        /*0144*/ 	.word	0x000000ff
        /*0148*/ 	.word	0x00000158
        /*014c*/ 	.short	0x0100
        /*014e*/ 	.byte	0x06
	.zero		1


	//   ....[6]....
        /*0150*/ 	.word	0x000006b0
        /*0154*/ 	.word	0x000000ff
        /*0158*/ 	.word	0x00000018
        /*015c*/ 	.short	0x0100
        /*015e*/ 	.byte	0x06
	.zero		1


	//   ....[7]....
        /*0160*/ 	.word	0x000006c0
        /*0164*/ 	.word	0x000000ff
        /*0168*/ 	.word	0x00000160
        /*016c*/ 	.short	0x0100
        /*016e*/ 	.byte	0x06
	.zero		1


	//   ....[8]....
        /*0170*/ 	.word	0x000006d0
        /*0174*/ 	.word	0x000000ff
        /*0178*/ 	.word	0x00000020
        /*017c*/ 	.short	0x0100
        /*017e*/ 	.byte	0x06
	.zero		1


	//   ....[9]....
        /*0180*/ 	.word	0x000006e0
        /*0184*/ 	.word	0x000000ff
        /*0188*/ 	.word	0x00000168
        /*018c*/ 	.short	0x0100
        /*018e*/ 	.byte	0x06
	.zero		1


	//   ....[10]....
        /*0190*/ 	.word	0x000006f0
        /*0194*/ 	.word	0x000000ff
        /*0198*/ 	.word	0x00000028
        /*019c*/ 	.short	0x0100
        /*019e*/ 	.byte	0x06
	.zero		1


	//   ....[11]....
        /*01a0*/ 	.word	0x00000700
        /*01a4*/ 	.word	0x000000ff
        /*01a8*/ 	.word	0x00000170
        /*01ac*/ 	.short	0x0100
        /*01ae*/ 	.byte	0x06
	.zero		1


	//   ....[12]....
        /*01b0*/ 	.word	0x00000710
        /*01b4*/ 	.word	0x000000ff
        /*01b8*/ 	.word	0x00000030
        /*01bc*/ 	.short	0x0100
        /*01be*/ 	.byte	0x06
	.zero		1


	//   ....[13]....
        /*01c0*/ 	.word	0x00000720
        /*01c4*/ 	.word	0x000000ff
        /*01c8*/ 	.word	0x00000178
        /*01cc*/ 	.short	0x0100
        /*01ce*/ 	.byte	0x06
	.zero		1


	//   ....[14]....
        /*01d0*/ 	.word	0x00000730
        /*01d4*/ 	.word	0x000000ff
        /*01d8*/ 	.word	0x00000038
        /*01dc*/ 	.short	0x0100
        /*01de*/ 	.byte	0x06
	.zero		1


	//   ....[15]....
        /*01e0*/ 	.word	0x00000740
        /*01e4*/ 	.word	0x000000ff
        /*01e8*/ 	.word	0x00000180
        /*01ec*/ 	.short	0x0100
        /*01ee*/ 	.byte	0x06
	.zero		1


	//   ....[16]....
        /*01f0*/ 	.word	0x00000750
        /*01f4*/ 	.word	0x000000ff
        /*01f8*/ 	.word	0x00000040
        /*01fc*/ 	.short	0x0100
        /*01fe*/ 	.byte	0x06
	.zero		1


	//   ....[17]....
        /*0200*/ 	.word	0x00000760
        /*0204*/ 	.word	0x000000ff
        /*0208*/ 	.word	0x00000188
        /*020c*/ 	.short	0x0100
        /*020e*/ 	.byte	0x06
	.zero		1


	//   ....[18]....
        /*0210*/ 	.word	0x00000770
        /*0214*/ 	.word	0x000000ff
        /*0218*/ 	.word	0x00000048
        /*021c*/ 	.short	0x0100
        /*021e*/ 	.byte	0x06
	.zero		1


	//   ....[19]....
        /*0220*/ 	.word	0x00000780
        /*0224*/ 	.word	0x000000ff
        /*0228*/ 	.word	0x00000190
        /*022c*/ 	.short	0x0100
        /*022e*/ 	.byte	0x06
	.zero		1


	//   ....[20]....
        /*0230*/ 	.word	0x00000790
        /*0234*/ 	.word	0x000000ff
        /*0238*/ 	.word	0x00000050
        /*023c*/ 	.short	0x0100
        /*023e*/ 	.byte	0x06
	.zero		1


	//   ....[21]....
        /*0240*/ 	.word	0x000007a0
        /*0244*/ 	.word	0x000000ff
        /*0248*/ 	.word	0x00000198
        /*024c*/ 	.short	0x0100
        /*024e*/ 	.byte	0x06
	.zero		1


	//   ....[22]....
        /*0250*/ 	.word	0x000007b0
        /*0254*/ 	.word	0x000000ff
        /*0258*/ 	.word	0x00000058
        /*025c*/ 	.short	0x0100
        /*025e*/ 	.byte	0x06
	.zero		1


	//   ....[23]....
        /*0260*/ 	.word	0x000007c0
        /*0264*/ 	.word	0x000000ff
        /*0268*/ 	.word	0x000001a0
        /*026c*/ 	.short	0x0100
        /*026e*/ 	.byte	0x06
	.zero		1


	//   ....[24]....
        /*0270*/ 	.word	0x000007d0
        /*0274*/ 	.word	0x000000ff
        /*0278*/ 	.word	0x00000060
        /*027c*/ 	.short	0x0100
        /*027e*/ 	.byte	0x06
	.zero		1


	//   ....[25]....
        /*0280*/ 	.word	0x000007e0
        /*0284*/ 	.word	0x000000ff
        /*0288*/ 	.word	0x000001a8
        /*028c*/ 	.short	0x0100
        /*028e*/ 	.byte	0x06
	.zero		1


	//   ....[26]....
        /*0290*/ 	.word	0x000007f0
        /*0294*/ 	.word	0x000000ff
        /*0298*/ 	.word	0x00000068
        /*029c*/ 	.short	0x0100
        /*029e*/ 	.byte	0x06
	.zero		1


	//   ....[27]....
        /*02a0*/ 	.word	0x00000800
        /*02a4*/ 	.word	0x000000ff
        /*02a8*/ 	.word	0x000001b0
        /*02ac*/ 	.short	0x0100
        /*02ae*/ 	.byte	0x06
	.zero		1


	//   ....[28]....
        /*02b0*/ 	.word	0x00000810
        /*02b4*/ 	.word	0x000000ff
        /*02b8*/ 	.word	0x00000070
        /*02bc*/ 	.short	0x0100
        /*02be*/ 	.byte	0x06
	.zero		1


	//   ....[29]....
        /*02c0*/ 	.word	0x00000820
        /*02c4*/ 	.word	0x000000ff
        /*02c8*/ 	.word	0x000001b8
        /*02cc*/ 	.short	0x0100
        /*02ce*/ 	.byte	0x06
	.zero		1


	//   ....[30]....
        /*02d0*/ 	.word	0x00000830
        /*02d4*/ 	.word	0x000000ff
        /*02d8*/ 	.word	0x00000078
        /*02dc*/ 	.short	0x0100
        /*02de*/ 	.byte	0x06
	.zero		1


	//   ....[31]....
        /*02e0*/ 	.word	0x00000840
        /*02e4*/ 	.word	0x000000ff
        /*02e8*/ 	.word	0x000001c0
        /*02ec*/ 	.short	0x0100
        /*02ee*/ 	.byte	0x06
	.zero		1


	//   ....[32]....
        /*02f0*/ 	.word	0x00000850
        /*02f4*/ 	.word	0x000000ff
        /*02f8*/ 	.word	0x00000080
        /*02fc*/ 	.short	0x0100
        /*02fe*/ 	.byte	0x06
	.zero		1


	//   ....[33]....
        /*0300*/ 	.word	0x00000860
        /*0304*/ 	.word	0x000000ff
        /*0308*/ 	.word	0x000001c8
        /*030c*/ 	.short	0x0100
        /*030e*/ 	.byte	0x06
	.zero		1


	//   ....[34]....
        /*0310*/ 	.word	0x00000870
        /*0314*/ 	.word	0x000000ff
        /*0318*/ 	.word	0x00000088
        /*031c*/ 	.short	0x0100
        /*031e*/ 	.byte	0x06
	.zero		1


	//   ....[35]....
        /*0320*/ 	.word	0x00000880
        /*0324*/ 	.word	0x000000ff
        /*0328*/ 	.word	0x000001d0
        /*032c*/ 	.short	0x0100
        /*032e*/ 	.byte	0x06
	.zero		1


	//   ....[36]....
        /*0330*/ 	.word	0x00000890
        /*0334*/ 	.word	0x000000ff
        /*0338*/ 	.word	0x00000090
        /*033c*/ 	.short	0x0100
        /*033e*/ 	.byte	0x06
	.zero		1


	//   ....[37]....
        /*0340*/ 	.word	0x000008a0
        /*0344*/ 	.word	0x000000ff
        /*0348*/ 	.word	0x000001d8
        /*034c*/ 	.short	0x0100
        /*034e*/ 	.byte	0x06
	.zero		1


	//   ....[38]....
        /*0350*/ 	.word	0x000008b0
        /*0354*/ 	.word	0x000000ff
        /*0358*/ 	.word	0x00000098
        /*035c*/ 	.short	0x0100
        /*035e*/ 	.byte	0x06
	.zero		1


	//   ....[39]....
        /*0360*/ 	.word	0x000008c0
        /*0364*/ 	.word	0x000000ff
        /*0368*/ 	.word	0x000001e0
        /*036c*/ 	.short	0x0100
        /*036e*/ 	.byte	0x06
	.zero		1


	//   ....[40]....
        /*0370*/ 	.word	0x000008d0
        /*0374*/ 	.word	0x000000ff
        /*0378*/ 	.word	0x000000a0
        /*037c*/ 	.short	0x0100
        /*037e*/ 	.byte	0x06
	.zero		1


	//   ....[41]....
        /*0380*/ 	.word	0x000008e0
        /*0384*/ 	.word	0x000000ff
        /*0388*/ 	.word	0x000001e8
        /*038c*/ 	.short	0x0100
        /*038e*/ 	.byte	0x06
	.zero		1


	//   ....[42]....
        /*0390*/ 	.word	0x000008f0
        /*0394*/ 	.word	0x000000ff
        /*0398*/ 	.word	0x000000a8
        /*039c*/ 	.short	0x0100
        /*039e*/ 	.byte	0x06
	.zero		1


	//   ....[43]....
        /*03a0*/ 	.word	0x00000900
        /*03a4*/ 	.word	0x000000ff
        /*03a8*/ 	.word	0x000001f0
        /*03ac*/ 	.short	0x0100
        /*03ae*/ 	.byte	0x06
	.zero		1


	//   ....[44]....
        /*03b0*/ 	.word	0x00000910
        /*03b4*/ 	.word	0x000000ff
        /*03b8*/ 	.word	0x000000b0
        /*03bc*/ 	.short	0x0100
        /*03be*/ 	.byte	0x06
	.zero		1


	//   ....[45]....
        /*03c0*/ 	.word	0x00000920
        /*03c4*/ 	.word	0x000000ff
        /*03c8*/ 	.word	0x000001f8
        /*03cc*/ 	.short	0x0100
        /*03ce*/ 	.byte	0x06
	.zero		1


	//   ....[46]....
        /*03d0*/ 	.word	0x00000930
        /*03d4*/ 	.word	0x000000ff
        /*03d8*/ 	.word	0x000000b8
        /*03dc*/ 	.short	0x0100
        /*03de*/ 	.byte	0x06
	.zero		1


	//   ....[47]....
        /*03e0*/ 	.word	0x00000940
        /*03e4*/ 	.word	0x000000ff
        /*03e8*/ 	.word	0x00000200
        /*03ec*/ 	.short	0x0100
        /*03ee*/ 	.byte	0x06
	.zero		1


	//   ....[48]....
        /*03f0*/ 	.word	0x00000950
        /*03f4*/ 	.word	0x000000ff
        /*03f8*/ 	.word	0x000000c0
        /*03fc*/ 	.short	0x0100
        /*03fe*/ 	.byte	0x06
	.zero		1


	//   ....[49]....
        /*0400*/ 	.word	0x00000960
        /*0404*/ 	.word	0x000000ff
        /*0408*/ 	.word	0x00000208
        /*040c*/ 	.short	0x0100
        /*040e*/ 	.byte	0x06
	.zero		1


	//   ....[50]....
        /*0410*/ 	.word	0x00000970
        /*0414*/ 	.word	0x000000ff
        /*0418*/ 	.word	0x000000c8
        /*041c*/ 	.short	0x0100
        /*041e*/ 	.byte	0x06
	.zero		1


	//   ....[51]....
        /*0420*/ 	.word	0x00000980
        /*0424*/ 	.word	0x000000ff
        /*0428*/ 	.word	0x00000210
        /*042c*/ 	.short	0x0100
        /*042e*/ 	.byte	0x06
	.zero		1


	//   ....[52]....
        /*0430*/ 	.word	0x00000990
        /*0434*/ 	.word	0x000000ff
        /*0438*/ 	.word	0x000000d0
        /*043c*/ 	.short	0x0100
        /*043e*/ 	.byte	0x06
	.zero		1


	//   ....[53]....
        /*0440*/ 	.word	0x000009a0
        /*0444*/ 	.word	0x000000ff
        /*0448*/ 	.word	0x00000218
        /*044c*/ 	.short	0x0100
        /*044e*/ 	.byte	0x06
	.zero		1


	//   ....[54]....
        /*0450*/ 	.word	0x000009b0
        /*0454*/ 	.word	0x000000ff
        /*0458*/ 	.word	0x000000d8
        /*045c*/ 	.short	0x0100
        /*045e*/ 	.byte	0x06
	.zero		1


	//   ....[55]....
        /*0460*/ 	.word	0x000009c0
        /*0464*/ 	.word	0x000000ff
        /*0468*/ 	.word	0x00000220
        /*046c*/ 	.short	0x0100
        /*046e*/ 	.byte	0x06
	.zero		1


	//   ....[56]....
        /*0470*/ 	.word	0x000009d0
        /*0474*/ 	.word	0x000000ff
        /*0478*/ 	.word	0x000000e0
        /*047c*/ 	.short	0x0100
        /*047e*/ 	.byte	0x06
	.zero		1


	//   ....[57]....
        /*0480*/ 	.word	0x000009e0
        /*0484*/ 	.word	0x000000ff
        /*0488*/ 	.word	0x00000228
        /*048c*/ 	.short	0x0100
        /*048e*/ 	.byte	0x06
	.zero		1


	//   ....[58]....
        /*0490*/ 	.word	0x000009f0
        /*0494*/ 	.word	0x000000ff
        /*0498*/ 	.word	0x000000e8
        /*049c*/ 	.short	0x0100
        /*049e*/ 	.byte	0x06
	.zero		1


	//   ....[59]....
        /*04a0*/ 	.word	0x00000a00
        /*04a4*/ 	.word	0x000000ff
        /*04a8*/ 	.word	0x00000230
        /*04ac*/ 	.short	0x0100
        /*04ae*/ 	.byte	0x06
	.zero		1


	//   ....[60]....
        /*04b0*/ 	.word	0x00000a10
        /*04b4*/ 	.word	0x000000ff
        /*04b8*/ 	.word	0x000000f0
        /*04bc*/ 	.short	0x0100
        /*04be*/ 	.byte	0x06
	.zero		1


	//   ....[61]....
        /*04c0*/ 	.word	0x00000a20
        /*04c4*/ 	.word	0x000000ff
        /*04c8*/ 	.word	0x00000238
        /*04cc*/ 	.short	0x0100
        /*04ce*/ 	.byte	0x06
	.zero		1


	//   ....[62]....
        /*04d0*/ 	.word	0x00000a30
        /*04d4*/ 	.word	0x000000ff
        /*04d8*/ 	.word	0x000000f8
        /*04dc*/ 	.short	0x0100
        /*04de*/ 	.byte	0x06
	.zero		1


	//   ....[63]....
        /*04e0*/ 	.word	0x00000a40
        /*04e4*/ 	.word	0x000000ff
        /*04e8*/ 	.word	0x00000240
        /*04ec*/ 	.short	0x0100
        /*04ee*/ 	.byte	0x06
	.zero		1


	//   ....[64]....
        /*04f0*/ 	.word	0x00000a50
        /*04f4*/ 	.word	0x000000ff
        /*04f8*/ 	.word	0x00000100
        /*04fc*/ 	.short	0x0100
        /*04fe*/ 	.byte	0x06
	.zero		1


	//   ....[65]....
        /*0500*/ 	.word	0x00000a60
        /*0504*/ 	.word	0x000000ff
        /*0508*/ 	.word	0x00000248
        /*050c*/ 	.short	0x0100
        /*050e*/ 	.byte	0x06
	.zero		1


	//   ....[66]....
        /*0510*/ 	.word	0x00000a70
        /*0514*/ 	.word	0x000000ff
        /*0518*/ 	.word	0x00000108
        /*051c*/ 	.short	0x0100
        /*051e*/ 	.byte	0x06
	.zero		1


	//   ....[67]....
        /*0520*/ 	.word	0x00000a80
        /*0524*/ 	.word	0x000000ff
        /*0528*/ 	.word	0x00000250
        /*052c*/ 	.short	0x0100
        /*052e*/ 	.byte	0x06
	.zero		1


	//   ....[68]....
        /*0530*/ 	.word	0x00000a90
        /*0534*/ 	.word	0x000000ff
        /*0538*/ 	.word	0x00000110
        /*053c*/ 	.short	0x0100
        /*053e*/ 	.byte	0x06
	.zero		1


	//   ....[69]....
        /*0540*/ 	.word	0x00000aa0
        /*0544*/ 	.word	0x000000ff
        /*0548*/ 	.word	0x00000258
        /*054c*/ 	.short	0x0100
        /*054e*/ 	.byte	0x06
	.zero		1


	//   ....[70]....
        /*0550*/ 	.word	0x00000ab0
        /*0554*/ 	.word	0x000000ff
        /*0558*/ 	.word	0x00000118
        /*055c*/ 	.short	0x0100
        /*055e*/ 	.byte	0x06
	.zero		1


	//   ....[71]....
        /*0560*/ 	.word	0x00000ac0
        /*0564*/ 	.word	0x000000ff
        /*0568*/ 	.word	0x00000260
        /*056c*/ 	.short	0x0100
        /*056e*/ 	.byte	0x06
	.zero		1


	//   ....[72]....
        /*0570*/ 	.word	0x00000ad0
        /*0574*/ 	.word	0x000000ff
        /*0578*/ 	.word	0x00000120
        /*057c*/ 	.short	0x0100
        /*057e*/ 	.byte	0x06
	.zero		1


	//   ....[73]....
        /*0580*/ 	.word	0x00000ae0
        /*0584*/ 	.word	0x000000ff
        /*0588*/ 	.word	0x00000268
        /*058c*/ 	.short	0x0100
        /*058e*/ 	.byte	0x06
	.zero		1


	//   ....[74]....
        /*0590*/ 	.word	0x00000af0
        /*0594*/ 	.word	0x000000ff
        /*0598*/ 	.word	0x00000128
        /*059c*/ 	.short	0x0100
        /*059e*/ 	.byte	0x06
	.zero		1


	//   ....[75]....
        /*05a0*/ 	.word	0x00000b00
        /*05a4*/ 	.word	0x000000ff
        /*05a8*/ 	.word	0x00000270
        /*05ac*/ 	.short	0x0100
        /*05ae*/ 	.byte	0x06
	.zero		1


	//   ....[76]....
        /*05b0*/ 	.word	0x00000b10
        /*05b4*/ 	.word	0x000000ff
        /*05b8*/ 	.word	0x00000130
        /*05bc*/ 	.short	0x0100
        /*05be*/ 	.byte	0x06
	.zero		1


	//   ....[77]....
        /*05c0*/ 	.word	0x00000b20
        /*05c4*/ 	.word	0x000000ff
        /*05c8*/ 	.word	0x00000278
        /*05cc*/ 	.short	0x0100
        /*05ce*/ 	.byte	0x06
	.zero		1


	//   ....[78]....
        /*05d0*/ 	.word	0x00000b30
        /*05d4*/ 	.word	0x000000ff
        /*05d8*/ 	.word	0x00000138
        /*05dc*/ 	.short	0x0100
        /*05de*/ 	.byte	0x06
	.zero		1


	//   ....[79]....
        /*05e0*/ 	.word	0x00000b40
        /*05e4*/ 	.word	0x000000ff
        /*05e8*/ 	.word	0x00000280
        /*05ec*/ 	.short	0x0100
        /*05ee*/ 	.byte	0x06
	.zero		1


	//   ....[80]....
        /*05f0*/ 	.word	0x00000b50
        /*05f4*/ 	.word	0x000000ff
        /*05f8*/ 	.word	0x00000140
        /*05fc*/ 	.short	0x0100
        /*05fe*/ 	.byte	0x06
	.zero		1


	//   ....[81]....
        /*0600*/ 	.word	0x00000b60
        /*0604*/ 	.word	0x000000ff
        /*0608*/ 	.word	0x00000288
        /*060c*/ 	.short	0x0100
        /*060e*/ 	.byte	0x06
	.zero		1


	//   ....[82]....
        /*0610*/ 	.word	0x00000c90
        /*0614*/ 	.word	0x000000ff
        /*0618*/ 	.word	0x00000290
        /*061c*/ 	.short	0x0100
        /*061e*/ 	.byte	0x06
	.zero		1


	//   ....[83]....
        /*0620*/ 	.word	0x00000ca0
        /*0624*/ 	.word	0x000000ff
        /*0628*/ 	.word	0x00000298
        /*062c*/ 	.short	0x0100
        /*062e*/ 	.byte	0x06
	.zero		1


	//   ....[84]....
        /*0630*/ 	.word	0x00000d80
        /*0634*/ 	.word	0x000000ff
        /*0638*/ 	.word	0x000002a0
        /*063c*/ 	.short	0x0100
        /*063e*/ 	.byte	0x05
	.zero		1


	//   ....[85]....
        /*0640*/ 	.word	0x00000d90
        /*0644*/ 	.word	0x000000ff
        /*0648*/ 	.word	0x000002a8
        /*064c*/ 	.short	0x0100
        /*064e*/ 	.byte	0x05
	.zero		1


	//   ....[86]....
        /*0650*/ 	.word	0x00000ec0
        /*0654*/ 	.word	0x000000ff
        /*0658*/ 	.word	0x000002b0
        /*065c*/ 	.short	0x0100
        /*065e*/ 	.byte	0x05
	.zero		1


	//   ....[87]....
        /*0660*/ 	.word	0x00000ed0
        /*0664*/ 	.word	0x000000ff
        /*0668*/ 	.word	0x000002c0
        /*066c*/ 	.short	0x0100
        /*066e*/ 	.byte	0x05
	.zero		1


	//   ....[88]....
        /*0670*/ 	.word	0x00000ee0
        /*0674*/ 	.word	0x000000ff
        /*0678*/ 	.word	0x000002b8
        /*067c*/ 	.short	0x0100
        /*067e*/ 	.byte	0x05
	.zero		1


	//   ....[89]....
        /*0680*/ 	.word	0x00000ef0
        /*0684*/ 	.word	0x000000ff
        /*0688*/ 	.word	0x000002c8
        /*068c*/ 	.short	0x0100
        /*068e*/ 	.byte	0x05
	.zero		1


	//   ....[90]....
        /*0690*/ 	.word	0x00001010
        /*0694*/ 	.word	0x000000ff
        /*0698*/ 	.word	0x000002d0
        /*069c*/ 	.short	0x0100
        /*069e*/ 	.byte	0x06
	.zero		1


	//   ....[91]....
        /*06a0*/ 	.word	0x00001020
        /*06a4*/ 	.word	0x000000ff
        /*06a8*/ 	.word	0x000002f0
        /*06ac*/ 	.short	0x0100
        /*06ae*/ 	.byte	0x06
	.zero		1


	//   ....[92]....
        /*06b0*/ 	.word	0x00001030
        /*06b4*/ 	.word	0x000000ff
        /*06b8*/ 	.word	0x000002d8
        /*06bc*/ 	.short	0x0100
        /*06be*/ 	.byte	0x06
	.zero		1


	//   ....[93]....
        /*06c0*/ 	.word	0x00001040
        /*06c4*/ 	.word	0x000000ff
        /*06c8*/ 	.word	0x000002f8
        /*06cc*/ 	.short	0x0100
        /*06ce*/ 	.byte	0x06
	.zero		1


	//   ....[94]....
        /*06d0*/ 	.word	0x00001050
        /*06d4*/ 	.word	0x000000ff
        /*06d8*/ 	.word	0x000002e0
        /*06dc*/ 	.short	0x0100
        /*06de*/ 	.byte	0x06
	.zero		1


	//   ....[95]....
        /*06e0*/ 	.word	0x00001060
        /*06e4*/ 	.word	0x000000ff
        /*06e8*/ 	.word	0x00000300
        /*06ec*/ 	.short	0x0100
        /*06ee*/ 	.byte	0x06
	.zero		1


	//   ....[96]....
        /*06f0*/ 	.word	0x00001070
        /*06f4*/ 	.word	0x000000ff
        /*06f8*/ 	.word	0x000002e8
        /*06fc*/ 	.short	0x0100
        /*06fe*/ 	.byte	0x06
	.zero		1


	//   ....[97]....
        /*0700*/ 	.word	0x00001080
        /*0704*/ 	.word	0x000000ff
        /*0708*/ 	.word	0x00000308
        /*070c*/ 	.short	0x0100
        /*070e*/ 	.byte	0x06
	.zero		1


	//   ....[98]....
        /*0710*/ 	.word	0x00001170
        /*0714*/ 	.word	0x000000ff
        /*0718*/ 	.word	0x00000310
        /*071c*/ 	.short	0x0100
        /*071e*/ 	.byte	0x05
	.zero		1


	//   ....[99]....
        /*0720*/ 	.word	0x00001180
        /*0724*/ 	.word	0x000000ff
        /*0728*/ 	.word	0x00000320
        /*072c*/ 	.short	0x0100
        /*072e*/ 	.byte	0x05
	.zero		1


	//   ....[100]....
        /*0730*/ 	.word	0x00001190
        /*0734*/ 	.word	0x000000ff
        /*0738*/ 	.word	0x00000318
        /*073c*/ 	.short	0x0100
        /*073e*/ 	.byte	0x05
	.zero		1


	//   ....[101]....
        /*0740*/ 	.word	0x000011a0
        /*0744*/ 	.word	0x000000ff
        /*0748*/ 	.word	0x00000328
        /*074c*/ 	.short	0x0100
        /*074e*/ 	.byte	0x05
	.zero		1


	//   ....[102]....
        /*0750*/ 	.word	0x000012a0
        /*0754*/ 	.word	0x000000ff
        /*0758*/ 	.word	0x00000330
        /*075c*/ 	.short	0x0100
        /*075e*/ 	.byte	0x04
	.zero		1


	//   ....[103]....
        /*0760*/ 	.word	0x00002090
        /*0764*/ 	.word	0x00000000
        /*0768*/ 	.word	0x00000320
        /*076c*/ 	.short	0x010a
        /*076e*/ 	.byte	0xff
	.zero		1


	//   ....[104]....
        /*0770*/ 	.word	0x000020c0
        /*0774*/ 	.word	0x00000000
        /*0778*/ 	.word	0x00000310
        /*077c*/ 	.short	0x0101
        /*077e*/ 	.byte	0xff
	.zero		1


	//   ....[105]....
        /*0780*/ 	.word	0x00002180
        /*0784*/ 	.word	0x000000ff
        /*0788*/ 	.word	0x00000148
        /*078c*/ 	.short	0x010a
        /*078e*/ 	.byte	0x04
	.zero		1


	//   ....[106]....
        /*0790*/ 	.word	0x00002230
        /*0794*/ 	.word	0x000000ff
        /*0798*/ 	.word	0x00000148
        /*079c*/ 	.short	0x010a
        /*079e*/ 	.byte	0x21
	.zero		1


	//   ....[107]....
        /*07a0*/ 	.word	0x000023f0
        /*07a4*/ 	.word	0x000000ff
        /*07a8*/ 	.word	0x00000148
        /*07ac*/ 	.short	0x010a
        /*07ae*/ 	.byte	0x04
	.zero		1


	//   ....[108]....
        /*07b0*/ 	.word	0x00002500
        /*07b4*/ 	.word	0x000000ff
        /*07b8*/ 	.word	0x000002a8
        /*07bc*/ 	.short	0x0101
        /*07be*/ 	.byte	0x11
	.zero		1


	//   ....[109]....
        /*07c0*/ 	.word	0x00002520
        /*07c4*/ 	.word	0x000000ff
        /*07c8*/ 	.word	0x00000148
        /*07cc*/ 	.short	0x010a
        /*07ce*/ 	.byte	0x05
	.zero		1


	//   ....[110]....
        /*07d0*/ 	.word	0x000025a0
        /*07d4*/ 	.word	0x000000ff
        /*07d8*/ 	.word	0x00000148
        /*07dc*/ 	.short	0x010a
        /*07de*/ 	.byte	0x21
	.zero		1


	//   ....[111]....
        /*07e0*/ 	.word	0x00002730
        /*07e4*/ 	.word	0x000000ff
        /*07e8*/ 	.word	0x00000148
        /*07ec*/ 	.short	0x010a
        /*07ee*/ 	.byte	0x05
	.zero		1


	//   ....[112]....
        /*07f0*/ 	.word	0x00002860
        /*07f4*/ 	.word	0x00000003
        /*07f8*/ 	.word	0x000002b0
        /*07fc*/ 	.short	0x010a
        /*07fe*/ 	.byte	0xff
	.zero		1


	//   ....[113]....
        /*0800*/ 	.word	0x000029b0
        /*0804*/ 	.word	0x00000000
        /*0808*/ 	.word	0x00000000
        /*080c*/ 	.short	0x0101
        /*080e*/ 	.byte	0xff
	.zero		1


	//   ....[114]....
        /*0810*/ 	.word	0x00002ed0
        /*0814*/ 	.word	0x000000ff
        /*0818*/ 	.word	0x00000000
        /*081c*/ 	.short	0x010a
        /*081e*/ 	.byte	0x04
	.zero		1


	//   ....[115]....
        /*0820*/ 	.word	0x00002f60
        /*0824*/ 	.word	0x000000ff
        /*0828*/ 	.word	0x00000000
        /*082c*/ 	.short	0x010a
        /*082e*/ 	.byte	0x04
	.zero		1


	//   ....[116]....
        /*0830*/ 	.word	0x00002ff0
        /*0834*/ 	.word	0x000000ff
        /*0838*/ 	.word	0x00000000
        /*083c*/ 	.short	0x010a
        /*083e*/ 	.byte	0x04
	.zero		1


	//   ....[117]....
        /*0840*/ 	.word	0x00003080
        /*0844*/ 	.word	0x000000ff
        /*0848*/ 	.word	0x00000000
        /*084c*/ 	.short	0x010a
        /*084e*/ 	.byte	0x04
	.zero		1


	//   ....[118]....
        /*0850*/ 	.word	0x00003110
        /*0854*/ 	.word	0x000000ff
        /*0858*/ 	.word	0x00000000
        /*085c*/ 	.short	0x010a
        /*085e*/ 	.byte	0x04
	.zero		1


	//   ....[119]....
        /*0860*/ 	.word	0x000031a0
        /*0864*/ 	.word	0x000000ff
        /*0868*/ 	.word	0x00000000
        /*086c*/ 	.short	0x010a
        /*086e*/ 	.byte	0x04
	.zero		1


	//   ....[120]....
        /*0870*/ 	.word	0x00003230
        /*0874*/ 	.word	0x000000ff
        /*0878*/ 	.word	0x00000000
        /*087c*/ 	.short	0x010a
        /*087e*/ 	.byte	0x04
	.zero		1


	//   ....[121]....
        /*0880*/ 	.word	0x000032c0
        /*0884*/ 	.word	0x000000ff
        /*0888*/ 	.word	0x00000000
        /*088c*/ 	.short	0x010a
        /*088e*/ 	.byte	0x04
	.zero		1


	//   ....[122]....
        /*0890*/ 	.word	0x00003350
        /*0894*/ 	.word	0x000000ff
        /*0898*/ 	.word	0x00000000
        /*089c*/ 	.short	0x010a
        /*089e*/ 	.byte	0x04
	.zero		1


	//   ....[123]....
        /*08a0*/ 	.word	0x000033e0
        /*08a4*/ 	.word	0x000000ff
        /*08a8*/ 	.word	0x00000000
        /*08ac*/ 	.short	0x010a
        /*08ae*/ 	.byte	0x04
	.zero		1


	//   ....[124]....
        /*08b0*/ 	.word	0x00003470
        /*08b4*/ 	.word	0x000000ff
        /*08b8*/ 	.word	0x00000000
        /*08bc*/ 	.short	0x010a
        /*08be*/ 	.byte	0x04
	.zero		1


	//   ....[125]....
        /*08c0*/ 	.word	0x00003500
        /*08c4*/ 	.word	0x000000ff
        /*08c8*/ 	.word	0x00000000
        /*08cc*/ 	.short	0x010a
        /*08ce*/ 	.byte	0x04
	.zero		1


	//   ....[126]....
        /*08d0*/ 	.word	0x00003590
        /*08d4*/ 	.word	0x000000ff
        /*08d8*/ 	.word	0x00000000
        /*08dc*/ 	.short	0x010a
        /*08de*/ 	.byte	0x04
	.zero		1


	//   ....[127]....
        /*08e0*/ 	.word	0x00003620
        /*08e4*/ 	.word	0x000000ff
        /*08e8*/ 	.word	0x00000000
        /*08ec*/ 	.short	0x010a
        /*08ee*/ 	.byte	0x04
	.zero		1


	//   ....[128]....
        /*08f0*/ 	.word	0x000036b0
        /*08f4*/ 	.word	0x000000ff
        /*08f8*/ 	.word	0x00000000
        /*08fc*/ 	.short	0x010a
        /*08fe*/ 	.byte	0x04
	.zero		1


	//   ....[129]....
        /*0900*/ 	.word	0x00003740
        /*0904*/ 	.word	0x000000ff
        /*0908*/ 	.word	0x00000000
        /*090c*/ 	.short	0x010a
        /*090e*/ 	.byte	0x04
	.zero		1


	//   ....[130]....
        /*0910*/ 	.word	0x000037d0
        /*0914*/ 	.word	0x000000ff
        /*0918*/ 	.word	0x00000000
        /*091c*/ 	.short	0x010a
        /*091e*/ 	.byte	0x04
	.zero		1


	//   ....[131]....
        /*0920*/ 	.word	0x00003860
        /*0924*/ 	.word	0x000000ff
        /*0928*/ 	.word	0x00000000
        /*092c*/ 	.short	0x010a
        /*092e*/ 	.byte	0x04
	.zero		1


	//   ....[132]....
        /*0930*/ 	.word	0x000038f0
        /*0934*/ 	.word	0x000000ff
        /*0938*/ 	.word	0x00000000
        /*093c*/ 	.short	0x010a
        /*093e*/ 	.byte	0x04
	.zero		1


	//   ....[133]....
        /*0940*/ 	.word	0x00003980
        /*0944*/ 	.word	0x000000ff
        /*0948*/ 	.word	0x00000000
        /*094c*/ 	.short	0x010a
        /*094e*/ 	.byte	0x04
	.zero		1


	//   ....[134]....
        /*0950*/ 	.word	0x00003a10
        /*0954*/ 	.word	0x000000ff
        /*0958*/ 	.word	0x00000000
        /*095c*/ 	.short	0x010a
        /*095e*/ 	.byte	0x04
	.zero		1


	//   ....[135]....
        /*0960*/ 	.word	0x00003aa0
        /*0964*/ 	.word	0x000000ff
        /*0968*/ 	.word	0x00000000
        /*096c*/ 	.short	0x010a
        /*096e*/ 	.byte	0x04
	.zero		1


	//   ....[136]....
        /*0970*/ 	.word	0x00003b30
        /*0974*/ 	.word	0x000000ff
        /*0978*/ 	.word	0x00000000
        /*097c*/ 	.short	0x010a
        /*097e*/ 	.byte	0x04
	.zero		1


	//   ....[137]....
        /*0980*/ 	.word	0x00003bc0
        /*0984*/ 	.word	0x000000ff
        /*0988*/ 	.word	0x00000000
        /*098c*/ 	.short	0x010a
        /*098e*/ 	.byte	0x04
	.zero		1


	//   ....[138]....
        /*0990*/ 	.word	0x00003c50
        /*0994*/ 	.word	0x000000ff
        /*0998*/ 	.word	0x00000000
        /*099c*/ 	.short	0x010a
        /*099e*/ 	.byte	0x04
	.zero		1


	//   ....[139]....
        /*09a0*/ 	.word	0x00003ce0
        /*09a4*/ 	.word	0x000000ff
        /*09a8*/ 	.word	0x00000000
        /*09ac*/ 	.short	0x010a
        /*09ae*/ 	.byte	0x04
	.zero		1


	//   ....[140]....
        /*09b0*/ 	.word	0x00003d70
        /*09b4*/ 	.word	0x000000ff
        /*09b8*/ 	.word	0x00000000
        /*09bc*/ 	.short	0x010a
        /*09be*/ 	.byte	0x04
	.zero		1


	//   ....[141]....
        /*09c0*/ 	.word	0x00003e00
        /*09c4*/ 	.word	0x000000ff
        /*09c8*/ 	.word	0x00000000
        /*09cc*/ 	.short	0x010a
        /*09ce*/ 	.byte	0x04
	.zero		1


	//   ....[142]....
        /*09d0*/ 	.word	0x00003e90
        /*09d4*/ 	.word	0x000000ff
        /*09d8*/ 	.word	0x00000000
        /*09dc*/ 	.short	0x010a
        /*09de*/ 	.byte	0x04
	.zero		1


	//   ....[143]....
        /*09e0*/ 	.word	0x00003f20
        /*09e4*/ 	.word	0x000000ff
        /*09e8*/ 	.word	0x00000000
        /*09ec*/ 	.short	0x010a
        /*09ee*/ 	.byte	0x04
	.zero		1


	//   ....[144]....
        /*09f0*/ 	.word	0x00003fb0
        /*09f4*/ 	.word	0x000000ff
        /*09f8*/ 	.word	0x00000000
        /*09fc*/ 	.short	0x010a
        /*09fe*/ 	.byte	0x04
	.zero		1


	//   ....[145]....
        /*0a00*/ 	.word	0x00004040
        /*0a04*/ 	.word	0x000000ff
        /*0a08*/ 	.word	0x00000000
        /*0a0c*/ 	.short	0x010a
        /*0a0e*/ 	.byte	0x04
	.zero		1


	//   ....[146]....
        /*0a10*/ 	.word	0x000040d0
        /*0a14*/ 	.word	0x000000ff
        /*0a18*/ 	.word	0x00000000
        /*0a1c*/ 	.short	0x010a
        /*0a1e*/ 	.byte	0x04
	.zero		1


	//   ....[147]....
        /*0a20*/ 	.word	0x00004160
        /*0a24*/ 	.word	0x000000ff
        /*0a28*/ 	.word	0x00000000
        /*0a2c*/ 	.short	0x010a
        /*0a2e*/ 	.byte	0x04
	.zero		1


	//   ....[148]....
        /*0a30*/ 	.word	0x000041f0
        /*0a34*/ 	.word	0x000000ff
        /*0a38*/ 	.word	0x00000000
        /*0a3c*/ 	.short	0x010a
        /*0a3e*/ 	.byte	0x04
	.zero		1


	//   ....[149]....
        /*0a40*/ 	.word	0x00004280
        /*0a44*/ 	.word	0x000000ff
        /*0a48*/ 	.word	0x00000000
        /*0a4c*/ 	.short	0x010a
        /*0a4e*/ 	.byte	0x04
	.zero		1


	//   ....[150]....
        /*0a50*/ 	.word	0x00004310
        /*0a54*/ 	.word	0x000000ff
        /*0a58*/ 	.word	0x00000000
        /*0a5c*/ 	.short	0x010a
        /*0a5e*/ 	.byte	0x04
	.zero		1


	//   ....[151]....
        /*0a60*/ 	.word	0x000043a0
        /*0a64*/ 	.word	0x000000ff
        /*0a68*/ 	.word	0x00000000
        /*0a6c*/ 	.short	0x010a
        /*0a6e*/ 	.byte	0x04
	.zero		1


	//   ....[152]....
        /*0a70*/ 	.word	0x00004430
        /*0a74*/ 	.word	0x000000ff
        /*0a78*/ 	.word	0x00000000
        /*0a7c*/ 	.short	0x010a
        /*0a7e*/ 	.byte	0x04
	.zero		1


	//   ....[153]....
        /*0a80*/ 	.word	0x000044c0
        /*0a84*/ 	.word	0x000000ff
        /*0a88*/ 	.word	0x00000000
        /*0a8c*/ 	.short	0x010a
        /*0a8e*/ 	.byte	0x04
	.zero		1


	//   ....[154]....
        /*0a90*/ 	.word	0x00004560
        /*0a94*/ 	.word	0x00000000
        /*0a98*/ 	.word	0x00000000
        /*0a9c*/ 	.short	0x010a
        /*0a9e*/ 	.byte	0xff
	.zero		1


	//   ....[155]....
        /*0aa0*/ 	.word	0x00004680
        /*0aa4*/ 	.word	0x00000002
        /*0aa8*/ 	.word	0x00000310
        /*0aac*/ 	.short	0x010a
        /*0aae*/ 	.byte	0xff
	.zero		1


	//   ....[156]....
        /*0ab0*/ 	.word	0x000046f0
        /*0ab4*/ 	.word	0x00000002
        /*0ab8*/ 	.word	0x00000000
        /*0abc*/ 	.short	0x0101
        /*0abe*/ 	.byte	0xff
	.zero		1


	//   ....[157]....
        /*0ac0*/ 	.word	0x00004710
        /*0ac4*/ 	.word	0x000000ff
        /*0ac8*/ 	.word	0x000002c0
        /*0acc*/ 	.short	0x010a
        /*0ace*/ 	.byte	0x05
	.zero		1


	//   ....[158]....
        /*0ad0*/ 	.word	0x00004830
        /*0ad4*/ 	.word	0x00000002
        /*0ad8*/ 	.word	0x000002b0
        /*0adc*/ 	.short	0x010a
        /*0ade*/ 	.byte	0xff
	.zero		1


	//   ....[159]....
        /*0ae0*/ 	.word	0x00004930
        /*0ae4*/ 	.word	0x00000002
        /*0ae8*/ 	.word	0x00000000
        /*0aec*/ 	.short	0x0101
        /*0aee*/ 	.byte	0xff
	.zero		1


	//   ....[160]....
        /*0af0*/ 	.word	0x000049c0
        /*0af4*/ 	.word	0x000000ff
        /*0af8*/ 	.word	0x000002c0
        /*0afc*/ 	.short	0x0106
        /*0afe*/ 	.byte	0x05
	.zero		1


	//   ....[161]....
        /*0b00*/ 	.word	0x000049e0
        /*0b04*/ 	.word	0x000000ff
        /*0b08*/ 	.word	0x000002c0
        /*0b0c*/ 	.short	0x010a
        /*0b0e*/ 	.byte	0x05
	.zero		1


	//   ....[162]....
        /*0b10*/ 	.word	0x00004a70
        /*0b14*/ 	.word	0x000000ff
        /*0b18*/ 	.word	0x000002c0
        /*0b1c*/ 	.short	0x0106
        /*0b1e*/ 	.byte	0x04
	.zero		1


	//   ....[163]....
        /*0b20*/ 	.word	0x00004ab0
        /*0b24*/ 	.word	0x00000000
        /*0b28*/ 	.word	0x000002c0
        /*0b2c*/ 	.short	0x010a
        /*0b2e*/ 	.byte	0xff
	.zero		1


	//   ....[164]....
        /*0b30*/ 	.word	0x00004cf0
        /*0b34*/ 	.word	0x000000ff
        /*0b38*/ 	.word	0x00000008
        /*0b3c*/ 	.short	0x010a
        /*0b3e*/ 	.byte	0x04
	.zero		1


	//   ....[165]....
        /*0b40*/ 	.word	0x00004d10
        /*0b44*/ 	.word	0x000000ff
        /*0b48*/ 	.word	0x00000008
        /*0b4c*/ 	.short	0x010a
        /*0b4e*/ 	.byte	0x04
	.zero		1


	//   ....[166]....
        /*0b50*/ 	.word	0x00004ea0
        /*0b54*/ 	.word	0x000000ff
        /*0b58*/ 	.word	0x00000008
        /*0b5c*/ 	.short	0x010a
        /*0b5e*/ 	.byte	0x04
	.zero		1


	//   ....[167]....
        /*0b60*/ 	.word	0x00004ec0
        /*0b64*/ 	.word	0x000000ff
        /*0b68*/ 	.word	0x00000008
        /*0b6c*/ 	.short	0x010a
        /*0b6e*/ 	.byte	0x04
	.zero		1


	//   ....[168]....
        /*0b70*/ 	.word	0x00004f80
        /*0b74*/ 	.word	0x000000ff
        /*0b78*/ 	.word	0x00000000
        /*0b7c*/ 	.short	0x0101
        /*0b7e*/ 	.byte	0x05
	.zero		1


	//   ....[169]....
        /*0b80*/ 	.word	0x00005260
        /*0b84*/ 	.word	0x00000000
        /*0b88*/ 	.word	0x000002b0
        /*0b8c*/ 	.short	0x010a
        /*0b8e*/ 	.byte	0xff
	.zero		1


	//   ....[170]....
        /*0b90*/ 	.word	0x00005320
        /*0b94*/ 	.word	0x00000000
        /*0b98*/ 	.word	0x00000000
        /*0b9c*/ 	.short	0x0101
        /*0b9e*/ 	.byte	0xff
	.zero		1


	//   ....[171]....
        /*0ba0*/ 	.word	0x000053d0
        /*0ba4*/ 	.word	0x000000ff
        /*0ba8*/ 	.word	0x00000000
        /*0bac*/ 	.short	0x010a
        /*0bae*/ 	.byte	0x04
	.zero		1


	//   ....[172]....
        /*0bb0*/ 	.word	0x000053e0
        /*0bb4*/ 	.word	0x000000ff
        /*0bb8*/ 	.word	0x000002f0
        /*0bbc*/ 	.short	0x010a
        /*0bbe*/ 	.byte	0x09
	.zero		1


	//   ....[173]....
        /*0bc0*/ 	.word	0x000054a0
        /*0bc4*/ 	.word	0x000000ff
        /*0bc8*/ 	.word	0x00000000
        /*0bcc*/ 	.short	0x010a
        /*0bce*/ 	.byte	0x07
	.zero		1


	//   ....[174]....
        /*0bd0*/ 	.word	0x000055e0
        /*0bd4*/ 	.word	0x000000ff
        /*0bd8*/ 	.word	0x00000000
        /*0bdc*/ 	.short	0x010a
        /*0bde*/ 	.byte	0x04
	.zero		1


	//   ....[175]....
        /*0be0*/ 	.word	0x000057e0
        /*0be4*/ 	.word	0x000000ff
        /*0be8*/ 	.word	0x00000000
        /*0bec*/ 	.short	0x010a
        /*0bee*/ 	.byte	0x07
	.zero		1


	//   ....[176]....
        /*0bf0*/ 	.word	0x00005870
        /*0bf4*/ 	.word	0x000000ff
        /*0bf8*/ 	.word	0x00000000
        /*0bfc*/ 	.short	0x010a
        /*0bfe*/ 	.byte	0x07
	.zero		1


	//   ....[177]....
        /*0c00*/ 	.word	0x00005900
        /*0c04*/ 	.word	0x000000ff
        /*0c08*/ 	.word	0x00000000
        /*0c0c*/ 	.short	0x010a
        /*0c0e*/ 	.byte	0x07
	.zero		1


	//   ....[178]....
        /*0c10*/ 	.word	0x000059a0
        /*0c14*/ 	.word	0x00000000
        /*0c18*/ 	.word	0x00000000
        /*0c1c*/ 	.short	0x010a
        /*0c1e*/ 	.byte	0xff
	.zero		1


	//   ....[179]....
        /*0c20*/ 	.word	0x000059e0
        /*0c24*/ 	.word	0x00000000
        /*0c28*/ 	.word	0x00000000
        /*0c2c*/ 	.short	0x010a
        /*0c2e*/ 	.byte	0xff
	.zero		1


	//   ....[180]....
        /*0c30*/ 	.word	0x00005a50
        /*0c34*/ 	.word	0x000000ff
        /*0c38*/ 	.word	0x00000000
        /*0c3c*/ 	.short	0x0101
        /*0c3e*/ 	.byte	0x05
	.zero		1


	//   ....[181]....
        /*0c40*/ 	.word	0x00005a90
        /*0c44*/ 	.word	0x000000ff
        /*0c48*/ 	.word	0x00000330
        /*0c4c*/ 	.short	0x010a
        /*0c4e*/ 	.byte	0x06
	.zero		1


	//   ....[182]....
        /*0c50*/ 	.word	0x00005af0
        /*0c54*/ 	.word	0x000000ff
        /*0c58*/ 	.word	0x00000000
        /*0c5c*/ 	.short	0x0101
        /*0c5e*/ 	.byte	0x05
	.zero		1


	//   ....[183]....
        /*0c60*/ 	.word	0x00005f40
        /*0c64*/ 	.word	0x00000007
        /*0c68*/ 	.word	0x000002b0
        /*0c6c*/ 	.short	0x010a
        /*0c6e*/ 	.byte	0xff
	.zero		1


	//   ....[184]....
        /*0c70*/ 	.word	0x000060b0
        /*0c74*/ 	.word	0x00000000
        /*0c78*/ 	.word	0x00000000
        /*0c7c*/ 	.short	0x0101
        /*0c7e*/ 	.byte	0xff
	.zero		1


	//   ....[185]....
        /*0c80*/ 	.word	0x000064c0
        /*0c84*/ 	.word	0x000000ff
        /*0c88*/ 	.word	0x000002a8
        /*0c8c*/ 	.short	0x010a
        /*0c8e*/ 	.byte	0x13
	.zero		1


	//   ....[186]....
        /*0c90*/ 	.word	0x00006630
        /*0c94*/ 	.word	0x000000ff
        /*0c98*/ 	.word	0x00000298
        /*0c9c*/ 	.short	0x010a
        /*0c9e*/ 	.byte	0x13
	.zero		1


	//   ....[187]....
        /*0ca0*/ 	.word	0x00006840
        /*0ca4*/ 	.word	0x000000ff
        /*0ca8*/ 	.word	0x00000290
        /*0cac*/ 	.short	0x010b
        /*0cae*/ 	.byte	0x13
	.zero		1


	//   ....[188]....
        /*0cb0*/ 	.word	0x00006850
        /*0cb4*/ 	.word	0x000000ff
        /*0cb8*/ 	.word	0x00000000
        /*0cbc*/ 	.short	0x0101
        /*0cbe*/ 	.byte	0x36
	.zero		1


	//   ....[189]....
        /*0cc0*/ 	.word	0x00006890
        /*0cc4*/ 	.word	0x00000000
        /*0cc8*/ 	.word	0x00000298
        /*0ccc*/ 	.short	0x010a
        /*0cce*/ 	.byte	0xff
	.zero		1


	//   ....[190]....
        /*0cd0*/ 	.word	0x00006b90
        /*0cd4*/ 	.word	0x00000003
        /*0cd8*/ 	.word	0x000002b0
        /*0cdc*/ 	.short	0x010a
        /*0cde*/ 	.byte	0xff
	.zero		1


	//   ....[191]....
        /*0ce0*/ 	.word	0x00006d10
        /*0ce4*/ 	.word	0x00000000
        /*0ce8*/ 	.word	0x00000000
        /*0cec*/ 	.short	0x0101
        /*0cee*/ 	.byte	0xff
	.zero		1


	//   ....[192]....
        /*0cf0*/ 	.word	0x00007700
        /*0cf4*/ 	.word	0x000000ff
        /*0cf8*/ 	.word	0x00000290
        /*0cfc*/ 	.short	0x010a
        /*0cfe*/ 	.byte	0x39
	.zero		1


	//   ....[193]....
        /*0d00*/ 	.word	0x00007710
        /*0d04*/ 	.word	0x0000008f
        /*0d08*/ 	.word	0x000002d0
        /*0d0c*/ 	.short	0x010a
        /*0d0e*/ 	.byte	0xff
	.zero		1


	//   ....[194]....
        /*0d10*/ 	.word	0x000078a0
        /*0d14*/ 	.word	0x000000ff
        /*0d18*/ 	.word	0x00000290
        /*0d1c*/ 	.short	0x010a
        /*0d1e*/ 	.byte	0x39
	.zero		1


	//   ....[195]....
        /*0d20*/ 	.word	0x000079a0
        /*0d24*/ 	.word	0x000000ff
        /*0d28*/ 	.word	0x00000000
        /*0d2c*/ 	.short	0x0101
        /*0d2e*/ 	.byte	0x04
	.zero		1


	//   ....[196]....
        /*0d30*/ 	.word	0x00007a00
        /*0d34*/ 	.word	0x0000008f
        /*0d38*/ 	.word	0x000002d0
        /*0d3c*/ 	.short	0x010a
        /*0d3e*/ 	.byte	0xff
	.zero		1


	//   ....[197]....
        /*0d40*/ 	.word	0x00007ff0
        /*0d44*/ 	.word	0x0000008f
        /*0d48*/ 	.word	0x00000000
        /*0d4c*/ 	.short	0x0101
        /*0d4e*/ 	.byte	0xff
	.zero		1


	//   ....[198]....
        /*0d50*/ 	.word	0x00008e50
        /*0d54*/ 	.word	0x00000000
        /*0d58*/ 	.word	0x00000320
        /*0d5c*/ 	.short	0x010a
        /*0d5e*/ 	.byte	0xff
	.zero		1


	//   ....[199]....
        /*0d60*/ 	.word	0x00008eb0
        /*0d64*/ 	.word	0x00000000
        /*0d68*/ 	.word	0x00000148
        /*0d6c*/ 	.short	0x010a
        /*0d6e*/ 	.byte	0xff
	.zero		1


	//   ....[200]....
        /*0d70*/ 	.word	0x00008f10
        /*0d74*/ 	.word	0x00000000
        /*0d78*/ 	.word	0x00000148
        /*0d7c*/ 	.short	0x010a
        /*0d7e*/ 	.byte	0xff
	.zero		1


	//   ....[201]....
        /*0d80*/ 	.word	0x00008f60
        /*0d84*/ 	.word	0x00000003
        /*0d88*/ 	.word	0x000002b0
        /*0d8c*/ 	.short	0x010a
        /*0d8e*/ 	.byte	0xff
	.zero		1


	//   ....[202]....
        /*0d90*/ 	.word	0x00008fc0
        /*0d94*/ 	.word	0x00000000
        /*0d98*/ 	.word	0x00000000
        /*0d9c*/ 	.short	0x010a
        /*0d9e*/ 	.byte	0xff
	.zero		1


	//   ....[203]....
        /*0da0*/ 	.word	0x00009020
        /*0da4*/ 	.word	0x00000000
        /*0da8*/ 	.word	0x00000000
        /*0dac*/ 	.short	0x010a
        /*0dae*/ 	.byte	0xff
	.zero		1


	//   ....[204]....
        /*0db0*/ 	.word	0x00009080
        /*0db4*/ 	.word	0x00000000
        /*0db8*/ 	.word	0x00000000
        /*0dbc*/ 	.short	0x010a
        /*0dbe*/ 	.byte	0xff
	.zero		1


	//   ....[205]....
        /*0dc0*/ 	.word	0x000090e0
        /*0dc4*/ 	.word	0x00000000
        /*0dc8*/ 	.word	0x00000000
        /*0dcc*/ 	.short	0x010a
        /*0dce*/ 	.byte	0xff
	.zero		1


	//   ....[206]....
        /*0dd0*/ 	.word	0x00009140
        /*0dd4*/ 	.word	0x00000000
        /*0dd8*/ 	.word	0x00000000
        /*0ddc*/ 	.short	0x010a
        /*0dde*/ 	.byte	0xff
	.zero		1


	//   ....[207]....
        /*0de0*/ 	.word	0x000091a0
        /*0de4*/ 	.word	0x00000000
        /*0de8*/ 	.word	0x00000000
        /*0dec*/ 	.short	0x010a
        /*0dee*/ 	.byte	0xff
	.zero		1


	//   ....[208]....
        /*0df0*/ 	.word	0x00009200
        /*0df4*/ 	.word	0x00000000
        /*0df8*/ 	.word	0x00000000
        /*0dfc*/ 	.short	0x010a
        /*0dfe*/ 	.byte	0xff
	.zero		1


	//   ....[209]....
        /*0e00*/ 	.word	0x00009260
        /*0e04*/ 	.word	0x00000000
        /*0e08*/ 	.word	0x00000000
        /*0e0c*/ 	.short	0x010a
        /*0e0e*/ 	.byte	0xff
	.zero		1


	//   ....[210]....
        /*0e10*/ 	.word	0x000092c0
        /*0e14*/ 	.word	0x00000000
        /*0e18*/ 	.word	0x00000000
        /*0e1c*/ 	.short	0x010a
        /*0e1e*/ 	.byte	0xff
	.zero		1


	//   ....[211]....
        /*0e20*/ 	.word	0x00009320
        /*0e24*/ 	.word	0x00000000
        /*0e28*/ 	.word	0x00000000
        /*0e2c*/ 	.short	0x010a
        /*0e2e*/ 	.byte	0xff
	.zero		1


	//   ....[212]....
        /*0e30*/ 	.word	0x00009380
        /*0e34*/ 	.word	0x00000000
        /*0e38*/ 	.word	0x00000000
        /*0e3c*/ 	.short	0x010a
        /*0e3e*/ 	.byte	0xff
	.zero		1


	//   ....[213]....
        /*0e40*/ 	.word	0x000093e0
        /*0e44*/ 	.word	0x00000000
        /*0e48*/ 	.word	0x00000000
        /*0e4c*/ 	.short	0x010a
        /*0e4e*/ 	.byte	0xff
	.zero		1


	//   ....[214]....
        /*0e50*/ 	.word	0x00009440
        /*0e54*/ 	.word	0x00000000
        /*0e58*/ 	.word	0x00000000
        /*0e5c*/ 	.short	0x010a
        /*0e5e*/ 	.byte	0xff
	.zero		1


	//   ....[215]....
        /*0e60*/ 	.word	0x000094a0
        /*0e64*/ 	.word	0x00000000
        /*0e68*/ 	.word	0x00000000
        /*0e6c*/ 	.short	0x010a
        /*0e6e*/ 	.byte	0xff
	.zero		1


	//   ....[216]....
        /*0e70*/ 	.word	0x00009500
        /*0e74*/ 	.word	0x00000000
        /*0e78*/ 	.word	0x00000000
        /*0e7c*/ 	.short	0x010a
        /*0e7e*/ 	.byte	0xff
	.zero		1


	//   ....[217]....
        /*0e80*/ 	.word	0x00009560
        /*0e84*/ 	.word	0x00000000
        /*0e88*/ 	.word	0x00000000
        /*0e8c*/ 	.short	0x010a
        /*0e8e*/ 	.byte	0xff
	.zero		1


	//   ....[218]....
        /*0e90*/ 	.word	0x000095c0
        /*0e94*/ 	.word	0x00000000
        /*0e98*/ 	.word	0x00000000
        /*0e9c*/ 	.short	0x010a
        /*0e9e*/ 	.byte	0xff
	.zero		1


	//   ....[219]....
        /*0ea0*/ 	.word	0x00009620
        /*0ea4*/ 	.word	0x00000000
        /*0ea8*/ 	.word	0x00000000
        /*0eac*/ 	.short	0x010a
        /*0eae*/ 	.byte	0xff
	.zero		1


	//   ....[220]....
        /*0eb0*/ 	.word	0x00009680
        /*0eb4*/ 	.word	0x00000000
        /*0eb8*/ 	.word	0x00000000
        /*0ebc*/ 	.short	0x010a
        /*0ebe*/ 	.byte	0xff
	.zero		1


	//   ....[221]....
        /*0ec0*/ 	.word	0x000096e0
        /*0ec4*/ 	.word	0x00000000
        /*0ec8*/ 	.word	0x00000000
        /*0ecc*/ 	.short	0x010a
        /*0ece*/ 	.byte	0xff
	.zero		1


	//   ....[222]....
        /*0ed0*/ 	.word	0x00009740
        /*0ed4*/ 	.word	0x00000000
        /*0ed8*/ 	.word	0x00000000
        /*0edc*/ 	.short	0x010a
        /*0ede*/ 	.byte	0xff
	.zero		1


	//   ....[223]....
        /*0ee0*/ 	.word	0x000097a0
        /*0ee4*/ 	.word	0x00000000
        /*0ee8*/ 	.word	0x00000000
        /*0eec*/ 	.short	0x010a
        /*0eee*/ 	.byte	0xff
	.zero		1


	//   ....[224]....
        /*0ef0*/ 	.word	0x00009800
        /*0ef4*/ 	.word	0x00000000
        /*0ef8*/ 	.word	0x00000000
        /*0efc*/ 	.short	0x010a
        /*0efe*/ 	.byte	0xff
	.zero		1


	//   ....[225]....
        /*0f00*/ 	.word	0x00009860
        /*0f04*/ 	.word	0x00000000
        /*0f08*/ 	.word	0x00000000
        /*0f0c*/ 	.short	0x010a
        /*0f0e*/ 	.byte	0xff
	.zero		1


	//   ....[226]....
        /*0f10*/ 	.word	0x000098c0
        /*0f14*/ 	.word	0x00000000
        /*0f18*/ 	.word	0x00000000
        /*0f1c*/ 	.short	0x010a
        /*0f1e*/ 	.byte	0xff
	.zero		1


	//   ....[227]....
        /*0f20*/ 	.word	0x00009920
        /*0f24*/ 	.word	0x00000000
        /*0f28*/ 	.word	0x00000000
        /*0f2c*/ 	.short	0x010a
        /*0f2e*/ 	.byte	0xff
	.zero		1


	//   ....[228]....
        /*0f30*/ 	.word	0x00009980
        /*0f34*/ 	.word	0x00000000
        /*0f38*/ 	.word	0x00000000
        /*0f3c*/ 	.short	0x010a
        /*0f3e*/ 	.byte	0xff
	.zero		1


	//   ....[229]....
        /*0f40*/ 	.word	0x000099e0
        /*0f44*/ 	.word	0x00000000
        /*0f48*/ 	.word	0x00000000
        /*0f4c*/ 	.short	0x010a
        /*0f4e*/ 	.byte	0xff
	.zero		1


	//   ....[230]....
        /*0f50*/ 	.word	0x00009a40
        /*0f54*/ 	.word	0x00000000
        /*0f58*/ 	.word	0x00000000
        /*0f5c*/ 	.short	0x010a
        /*0f5e*/ 	.byte	0xff
	.zero		1


	//   ....[231]....
        /*0f60*/ 	.word	0x00009aa0
        /*0f64*/ 	.word	0x00000000
        /*0f68*/ 	.word	0x00000000
        /*0f6c*/ 	.short	0x010a
        /*0f6e*/ 	.byte	0xff
	.zero		1


	//   ....[232]....
        /*0f70*/ 	.word	0x00009b00
        /*0f74*/ 	.word	0x00000000
        /*0f78*/ 	.word	0x00000000
        /*0f7c*/ 	.short	0x010a
        /*0f7e*/ 	.byte	0xff
	.zero		1


	//   ....[233]....
        /*0f80*/ 	.word	0x00009b60
        /*0f84*/ 	.word	0x00000000
        /*0f88*/ 	.word	0x00000000
        /*0f8c*/ 	.short	0x010a
        /*0f8e*/ 	.byte	0xff
	.zero		1


	//   ....[234]....
        /*0f90*/ 	.word	0x00009bc0
        /*0f94*/ 	.word	0x00000000
        /*0f98*/ 	.word	0x00000000
        /*0f9c*/ 	.short	0x010a
        /*0f9e*/ 	.byte	0xff
	.zero		1


	//   ....[235]....
        /*0fa0*/ 	.word	0x00009c20
        /*0fa4*/ 	.word	0x00000000
        /*0fa8*/ 	.word	0x00000000
        /*0fac*/ 	.short	0x010a
        /*0fae*/ 	.byte	0xff
	.zero		1


	//   ....[236]....
        /*0fb0*/ 	.word	0x00009c80
        /*0fb4*/ 	.word	0x00000000
        /*0fb8*/ 	.word	0x00000000
        /*0fbc*/ 	.short	0x010a
        /*0fbe*/ 	.byte	0xff
	.zero		1


	//   ....[237]....
        /*0fc0*/ 	.word	0x00009ce0
        /*0fc4*/ 	.word	0x00000000
        /*0fc8*/ 	.word	0x00000000
        /*0fcc*/ 	.short	0x010a
        /*0fce*/ 	.byte	0xff
	.zero		1


	//   ....[238]....
        /*0fd0*/ 	.word	0x00009d40
        /*0fd4*/ 	.word	0x00000000
        /*0fd8*/ 	.word	0x00000000
        /*0fdc*/ 	.short	0x010a
        /*0fde*/ 	.byte	0xff
	.zero		1


	//   ....[239]....
        /*0fe0*/ 	.word	0x00009da0
        /*0fe4*/ 	.word	0x00000000
        /*0fe8*/ 	.word	0x00000000
        /*0fec*/ 	.short	0x010a
        /*0fee*/ 	.byte	0xff
	.zero		1


	//   ....[240]....
        /*0ff0*/ 	.word	0x00009e00
        /*0ff4*/ 	.word	0x00000000
        /*0ff8*/ 	.word	0x00000000
        /*0ffc*/ 	.short	0x010a
        /*0ffe*/ 	.byte	0xff
	.zero		1


	//   ....[241]....
        /*1000*/ 	.word	0x00009e60
        /*1004*/ 	.word	0x00000000
        /*1008*/ 	.word	0x00000000
        /*100c*/ 	.short	0x010a
        /*100e*/ 	.byte	0xff
	.zero		1


	//   ....[242]....
        /*1010*/ 	.word	0x00009eb0
        /*1014*/ 	.word	0x00000002
        /*1018*/ 	.word	0x00000310
        /*101c*/ 	.short	0x010a
        /*101e*/ 	.byte	0xff
	.zero		1


	//   ....[243]....
        /*1020*/ 	.word	0x00009f10
        /*1024*/ 	.word	0x00000002
        /*1028*/ 	.word	0x000002c0
        /*102c*/ 	.short	0x010a
        /*102e*/ 	.byte	0xff
	.zero		1


	//   ....[244]....
        /*1030*/ 	.word	0x00009f60
        /*1034*/ 	.word	0x00000002
        /*1038*/ 	.word	0x000002b0
        /*103c*/ 	.short	0x010a
        /*103e*/ 	.byte	0xff
	.zero		1


	//   ....[245]....
        /*1040*/ 	.word	0x00009fc0
        /*1044*/ 	.word	0x00000000
        /*1048*/ 	.word	0x000002c0
        /*104c*/ 	.short	0x010a
        /*104e*/ 	.byte	0xff
	.zero		1


	//   ....[246]....
        /*1050*/ 	.word	0x0000a020
        /*1054*/ 	.word	0x00000005
        /*1058*/ 	.word	0x00000008
        /*105c*/ 	.short	0x010a
        /*105e*/ 	.byte	0xff
	.zero		1


	//   ....[247]....
        /*1060*/ 	.word	0x0000a110
        /*1064*/ 	.word	0x00000000
        /*1068*/ 	.word	0x00000008
        /*106c*/ 	.short	0x010a
        /*106e*/ 	.byte	0xff
	.zero		1


	//   ....[248]....
        /*1070*/ 	.word	0x0000a160
        /*1074*/ 	.word	0x00000000
        /*1078*/ 	.word	0x000002b0
        /*107c*/ 	.short	0x010a
        /*107e*/ 	.byte	0xff
	.zero		1


	//   ....[249]....
        /*1080*/ 	.word	0x0000a1c0
        /*1084*/ 	.word	0x00000000
        /*1088*/ 	.word	0x000002f0
        /*108c*/ 	.short	0x010a
        /*108e*/ 	.byte	0xff
	.zero		1


	//   ....[250]....
        /*1090*/ 	.word	0x0000a220
        /*1094*/ 	.word	0x00000000
        /*1098*/ 	.word	0x00000000
        /*109c*/ 	.short	0x010a
        /*109e*/ 	.byte	0xff
	.zero		1


	//   ....[251]....
        /*10a0*/ 	.word	0x0000a280
        /*10a4*/ 	.word	0x00000000
        /*10a8*/ 	.word	0x00000000
        /*10ac*/ 	.short	0x010a
        /*10ae*/ 	.byte	0xff
	.zero		1


	//   ....[252]....
        /*10b0*/ 	.word	0x0000a2e0
        /*10b4*/ 	.word	0x00000000
        /*10b8*/ 	.word	0x00000000
        /*10bc*/ 	.short	0x010a
        /*10be*/ 	.byte	0xff
	.zero		1


	//   ....[253]....
        /*10c0*/ 	.word	0x0000a340
        /*10c4*/ 	.word	0x00000000
        /*10c8*/ 	.word	0x00000000
        /*10cc*/ 	.short	0x010a
        /*10ce*/ 	.byte	0xff
	.zero		1


	//   ....[254]....
        /*10d0*/ 	.word	0x0000a3a0
        /*10d4*/ 	.word	0x00000000
        /*10d8*/ 	.word	0x00000330
        /*10dc*/ 	.short	0x010a
        /*10de*/ 	.byte	0xff
	.zero		1


	//   ....[255]....
        /*10e0*/ 	.word	0x0000a3f0
        /*10e4*/ 	.word	0x00000007
        /*10e8*/ 	.word	0x000002b0
        /*10ec*/ 	.short	0x010a
        /*10ee*/ 	.byte	0xff
	.zero		1


	//   ....[0]....
        /*10f0*/ 	.word	0x0000a450
        /*10f4*/ 	.word	0x00000000
        /*10f8*/ 	.word	0x000002a8
        /*10fc*/ 	.short	0x010a
        /*10fe*/ 	.byte	0xff
	.zero		1


	//   ....[1]....
        /*1100*/ 	.word	0x0000a4b0
        /*1104*/ 	.word	0x00000000
        /*1108*/ 	.word	0x00000298
        /*110c*/ 	.short	0x010a
        /*110e*/ 	.byte	0xff
	.zero		1


	//   ....[2]....
        /*1110*/ 	.word	0x0000a500
        /*1114*/ 	.word	0x00000003
        /*1118*/ 	.word	0x000002b0
        /*111c*/ 	.short	0x010a
        /*111e*/ 	.byte	0xff
	.zero		1


	//   ....[3]....
        /*1120*/ 	.word	0x0000a560
        /*1124*/ 	.word	0x00000000
        /*1128*/ 	.word	0x00000290
        /*112c*/ 	.short	0x010a
        /*112e*/ 	.byte	0xff
	.zero		1


	//   ....[4]....
        /*1130*/ 	.word	0x0000a5b0
        /*1134*/ 	.word	0x0000008f
        /*1138*/ 	.word	0x000002d0
        /*113c*/ 	.short	0x010a
        /*113e*/ 	.byte	0xff
	.zero		1


	//----- nvinfo : EIATTR_NUM_MBARRIERS
	.align		4
.L_47:
        /*1140*/ 	.byte	0x03, 0x38
        /*1142*/ 	.short	0x0067


	//----- nvinfo : EIATTR_EXIT_INSTR_OFFSETS
	.align		4
        /*1144*/ 	.byte	0x04, 0x1c
        /*1146*/ 	.short	(.L_49 - .L_48)


	//   ....[0]....
.L_48:
        /*1148*/ 	.word	0x00004590


	//   ....[1]....
        /*114c*/ 	.word	0x00004a80


	//   ....[2]....
        /*1150*/ 	.word	0x00004ae0


	//   ....[3]....
        /*1154*/ 	.word	0x00005d10


	//   ....[4]....
        /*1158*/ 	.word	0x000068c0


	//   ....[5]....
        /*115c*/ 	.word	0x00006900


	//   ....[6]....
        /*1160*/ 	.word	0x00008e40


	//----- nvinfo : EIATTR_MAX_THREADS
	.align		4
.L_49:
        /*1164*/ 	.byte	0x04, 0x05
        /*1166*/ 	.short	(.L_51 - .L_50)
.L_50:
        /*1168*/ 	.word	0x00000100
        /*116c*/ 	.word	0x00000001
        /*1170*/ 	.word	0x00000001


	//----- nvinfo : EIATTR_CRS_STACK_SIZE
	.align		4
.L_51:
        /*1174*/ 	.byte	0x04, 0x1e
        /*1176*/ 	.short	(.L_53 - .L_52)
.L_52:
        /*1178*/ 	.word	0x00000000


	//----- nvinfo : EIATTR_CBANK_PARAM_SIZE
	.align		4
.L_53:
        /*117c*/ 	.byte	0x03, 0x19
        /*117e*/ 	.short	0x0800


	//----- nvinfo : EIATTR_PARAM_CBANK
	.align		4
        /*1180*/ 	.byte	0x04, 0x0a
        /*1182*/ 	.short	(.L_55 - .L_54)
	.align		4
.L_54:
        /*1184*/ 	.word	index@(.nv.constant0._ZN7cutlass13device_kernelINS_4gemm6kernel13GemmUniversalIN4cute5tupleIJiiiiEEENS1_10collective13CollectiveMmaINS1_35MainloopSm100TmaUmmaWarpSpecializedILi41ELi2ELi4ENS5_IJNS4_1CILi4EEESB_NSA_ILi1EEEEEEEENS5_IJNSA_ILi256EEENSA_ILi64EEENSA_ILi32EEEEEENS_12float_e5m2_tENS5_IJlSC_lEEESJ_SK_NS4_8TiledMMAINS4_8MMA_AtomIJNS4_10MMA_TraitsINS4_25SM100_MMA_F8F6F4_2x1SM_SSEJSJ_SJ_fSF_SG_NS4_17integral_constantINS4_4UMMA5MajorELSR_0EEESS_NSP_INSQ_7ScaleInELST_0EEESU_EEEEEENS4_6LayoutINS5_IJSC_SC_SC_EEENS5_IJNSA_ILi0EEESZ_SZ_EEEEENS5_IJNS4_10UnderscoreES12_S12_EEEEENS4_28SM100_TMA_2SM_LOAD_MULTICASTENS4_14ComposedLayoutINS4_7SwizzleILi1ELi4ELi3EEENS4_18smem_ptr_flag_bitsILi8EEENSX_INS5_IJNSA_ILi8EEESH_EEENS5_IJSH_SC_EEEEEEEvNS4_8identityES15_S1F_vS1G_EENS_8epilogue10collective18CollectiveEpilogueINS1I_23Sm100TmaWarpSpecializedILi1ELi1ELi64ELb0ELb0EEEJNS5_IJNSA_ILi128EEESG_SH_EEENS5_IJNSX_IS1N_SC_EENSX_ISG_SC_EEEEESJ_SK_SJ_SK_NS1I_6fusion15FusionCallbacksIS1M_NS1S_17LinearCombinationISJ_fSJ_fLNS_15FloatRoundStyleE2EEES1O_S1R_JEEENS4_5SM1004TMEM4LOAD26SM100_TMEM_LOAD_32dp32b64xENS4_13SM90_TMA_LOADENS16_INS17_ILi2ELi4ELi3EEES1A_NSX_INS5_IJS1B_SG_EEENS5_IJSG_SC_EEEEEEENS4_39AutoVectorizingCopyWithAssumedAlignmentILi128EEENS4_14SM90_TMA_STOREES27_S29_S29_EEEvvEEEEvNT_6ParamsE)
        /*1188*/ 	.short	0x0380
        /*118a*/ 	.short	0x0800


	//----- nvinfo : EIATTR_SW_WAR
	.align		4
.L_55:
        /*118c*/ 	.byte	0x04, 0x36
        /*118e*/ 	.short	(.L_57 - .L_56)
.L_56:
        /*1190*/ 	.word	0x00000008
.L_57:


//--------------------- .nv.callgraph             --------------------------
	.section	.nv.callgraph,"",@"SHT_CUDA_CALLGRAPH"
	.align	4
	.sectionentsize	8
	.align		4
        /*0000*/ 	.word	0x00000000
	.align		4
        /*0004*/ 	.word	0xffffffff
	.align		4
        /*0008*/ 	.word	index@(_ZN7cutlass13device_kernelINS_4gemm6kernel13GemmUniversalIN4cute5tupleIJiiiiEEENS1_10collective13CollectiveMmaINS1_35MainloopSm100TmaUmmaWarpSpecializedILi41ELi2ELi4ENS5_IJNS4_1CILi4EEESB_NSA_ILi1EEEEEEEENS5_IJNSA_ILi256EEENSA_ILi64EEENSA_ILi32EEEEEENS_12float_e5m2_tENS5_IJlSC_lEEESJ_SK_NS4_8TiledMMAINS4_8MMA_AtomIJNS4_10MMA_TraitsINS4_25SM100_MMA_F8F6F4_2x1SM_SSEJSJ_SJ_fSF_SG_NS4_17integral_constantINS4_4UMMA5MajorELSR_0EEESS_NSP_INSQ_7ScaleInELST_0EEESU_EEEEEENS4_6LayoutINS5_IJSC_SC_SC_EEENS5_IJNSA_ILi0EEESZ_SZ_EEEEENS5_IJNS4_10UnderscoreES12_S12_EEEEENS4_28SM100_TMA_2SM_LOAD_MULTICASTENS4_14ComposedLayoutINS4_7SwizzleILi1ELi4ELi3EEENS4_18smem_ptr_flag_bitsILi8EEENSX_INS5_IJNSA_ILi8EEESH_EEENS5_IJSH_SC_EEEEEEEvNS4_8identityES15_S1F_vS1G_EENS_8epilogue10collective18CollectiveEpilogueINS1I_23Sm100TmaWarpSpecializedILi1ELi1ELi64ELb0ELb0EEEJNS5_IJNSA_ILi128EEESG_SH_EEENS5_IJNSX_IS1N_SC_EENSX_ISG_SC_EEEEESJ_SK_SJ_SK_NS1I_6fusion15FusionCallbacksIS1M_NS1S_17LinearCombinationISJ_fSJ_fLNS_15FloatRoundStyleE2EEES1O_S1R_JEEENS4_5SM1004TMEM4LOAD26SM100_TMEM_LOAD_32dp32b64xENS4_13SM90_TMA_LOADENS16_INS17_ILi2ELi4ELi3EEES1A_NSX_INS5_IJS1B_SG_EEENS5_IJSG_SC_EEEEEEENS4_39AutoVectorizingCopyWithAssumedAlignmentILi128EEENS4_14SM90_TMA_STOREES27_S29_S29_EEEvvEEEEvNT_6ParamsE)
	.align		4
        /*000c*/ 	.word	index@(__assertfail)
	.align		4
        /*0010*/ 	.word	0x00000000
	.align		4
        /*0014*/ 	.word	0xfffffffe
	.align		4
        /*0018*/ 	.word	0x00000000
	.align		4
        /*001c*/ 	.word	0xfffffffd
	.align		4
        /*0020*/ 	.word	0x00000000
	.align		4
        /*0024*/ 	.word	0xfffffffc


//--------------------- .nv.constant4             --------------------------
	.section	.nv.constant4,"a",@progbits
	.align	8
	.align		8
.nv.constant4:
        /*0000*/ 	.dword	__assertfail
	.align		8
        /*0008*/ 	.dword	__unnamed_1
	.align		8
        /*0010*/ 	.dword	__unnamed_2
	.align		8
        /*0018*/ 	.dword	_ZN40_INTERNAL_a07b2ab0_4_k_cu_84ae084f_260114cuda3std3__45__cpo5beginE
	.align		8
        /*0020*/ 	.dword	_ZN40_INTERNAL_a07b2ab0_4_k_cu_84ae084f_260114cuda3std3__45__cpo3endE
	.align		8
        /*0028*/ 	.dword	_ZN40_INTERNAL_a07b2ab0_4_k_cu_84ae084f_260114cuda3std3__45__cpo6cbeginE
	.align		8
        /*0030*/ 	.dword	_ZN40_INTERNAL_a07b2ab0_4_k_cu_84ae084f_260114cuda3std3__45__cpo4cendE
	.align		8
        /*0038*/ 	.dword	_ZN40_INTERNAL_a07b2ab0_4_k_cu_84ae084f_260114cuda3std3__442_GLOBAL__N__a07b2ab0_4_k_cu_84ae084f_260116ignoreE
	.align		8
        /*0040*/ 	.dword	_ZN40_INTERNAL_a07b2ab0_4_k_cu_84ae084f_260114cuda3std3__419piecewise_constructE
	.align		8
        /*0048*/ 	.dword	_ZN40_INTERNAL_a07b2ab0_4_k_cu_84ae084f_260114cuda3std3__48in_placeE
	.align		8
        /*0050*/ 	.dword	_ZN40_INTERNAL_a07b2ab0_4_k_cu_84ae084f_260114cuda3std6ranges3__45__cpo4swapE
	.align		8
        /*0058*/ 	.dword	_ZN40_INTERNAL_a07b2ab0_4_k_cu_84ae084f_260114cuda3std6ranges3__45__cpo9iter_moveE
	.align		8
        /*0060*/ 	.dword	_ZN40_INTERNAL_a07b2ab0_4_k_cu_84ae084f_260114cute7productE
	.align		8
        /*0068*/ 	.dword	_ZN40_INTERNAL_a07b2ab0_4_k_cu_84ae084f_260114cute1_E
	.align		8
        /*0070*/ 	.dword	$str$25
	.align		8
        /*0078*/ 	.dword	$str$26
	.align		8
        /*0080*/ 	.dword	$str$27
	.align		8
        /*0088*/ 	.dword	$str$28


//--------------------- .text._ZN7cutlass13device_kernelINS_4gemm6kernel13GemmUniversalIN4cute5tupleIJiiiiEEENS1_10collective13CollectiveMmaINS1_35MainloopSm100TmaUmmaWarpSpecializedILi41ELi2ELi4ENS5_IJNS4_1CILi4EEESB_NSA_ILi1EEEEEEEENS5_IJNSA_ILi256EEENSA_ILi64EEENSA_ILi32EEEEEENS_12float_e5m2_tENS5_IJlSC_lEEESJ_SK_NS4_8TiledMMAINS4_8MMA_AtomIJNS4_10MMA_TraitsINS4_25SM100_MMA_F8F6F4_2x1SM_SSEJSJ_SJ_fSF_SG_NS4_17integral_constantINS4_4UMMA5MajorELSR_0EEESS_NSP_INSQ_7ScaleInELST_0EEESU_EEEEEENS4_6LayoutINS5_IJSC_SC_SC_EEENS5_IJNSA_ILi0EEESZ_SZ_EEEEENS5_IJNS4_10UnderscoreES12_S12_EEEEENS4_28SM100_TMA_2SM_LOAD_MULTICASTENS4_14ComposedLayoutINS4_7SwizzleILi1ELi4ELi3EEENS4_18smem_ptr_flag_bitsILi8EEENSX_INS5_IJNSA_ILi8EEESH_EEENS5_IJSH_SC_EEEEEEEvNS4_8identityES15_S1F_vS1G_EENS_8epilogue10collective18CollectiveEpilogueINS1I_23Sm100TmaWarpSpecializedILi1ELi1ELi64ELb0ELb0EEEJNS5_IJNSA_ILi128EEESG_SH_EEENS5_IJNSX_IS1N_SC_EENSX_ISG_SC_EEEEESJ_SK_SJ_SK_NS1I_6fusion15FusionCallbacksIS1M_NS1S_17LinearCombinationISJ_fSJ_fLNS_15FloatRoundStyleE2EEES1O_S1R_JEEENS4_5SM1004TMEM4LOAD26SM100_TMEM_LOAD_32dp32b64xENS4_13SM90_TMA_LOADENS16_INS17_ILi2ELi4ELi3EEES1A_NSX_INS5_IJS1B_SG_EEENS5_IJSG_SC_EEEEEEENS4_39AutoVectorizingCopyWithAssumedAlignmentILi128EEENS4_14SM90_TMA_STOREES27_S29_S29_EEEvvEEEEvNT_6ParamsE --------------------------
	.section	.text._ZN7cutlass13device_kernelINS_4gemm6kernel13GemmUniversalIN4cute5tupleIJiiiiEEENS1_10collective13CollectiveMmaINS1_35MainloopSm100TmaUmmaWarpSpecializedILi41ELi2ELi4ENS5_IJNS4_1CILi4EEESB_NSA_ILi1EEEEEEEENS5_IJNSA_ILi256EEENSA_ILi64EEENSA_ILi32EEEEEENS_12float_e5m2_tENS5_IJlSC_lEEESJ_SK_NS4_8TiledMMAINS4_8MMA_AtomIJNS4_10MMA_TraitsINS4_25SM100_MMA_F8F6F4_2x1SM_SSEJSJ_SJ_fSF_SG_NS4_17integral_constantINS4_4UMMA5MajorELSR_0EEESS_NSP_INSQ_7ScaleInELST_0EEESU_EEEEEENS4_6LayoutINS5_IJSC_SC_SC_EEENS5_IJNSA_ILi0EEESZ_SZ_EEEEENS5_IJNS4_10UnderscoreES12_S12_EEEEENS4_28SM100_TMA_2SM_LOAD_MULTICASTENS4_14ComposedLayoutINS4_7SwizzleILi1ELi4ELi3EEENS4_18smem_ptr_flag_bitsILi8EEENSX_INS5_IJNSA_ILi8EEESH_EEENS5_IJSH_SC_EEEEEEEvNS4_8identityES15_S1F_vS1G_EENS_8epilogue10collective18CollectiveEpilogueINS1I_23Sm100TmaWarpSpecializedILi1ELi1ELi64ELb0ELb0EEEJNS5_IJNSA_ILi128EEESG_SH_EEENS5_IJNSX_IS1N_SC_EENSX_ISG_SC_EEEEESJ_SK_SJ_SK_NS1I_6fusion15FusionCallbacksIS1M_NS1S_17LinearCombinationISJ_fSJ_fLNS_15FloatRoundStyleE2EEES1O_S1R_JEEENS4_5SM1004TMEM4LOAD26SM100_TMEM_LOAD_32dp32b64xENS4_13SM90_TMA_LOADENS16_INS17_ILi2ELi4ELi3EEES1A_NSX_INS5_IJS1B_SG_EEENS5_IJSG_SC_EEEEEEENS4_39AutoVectorizingCopyWithAssumedAlignmentILi128EEENS4_14SM90_TMA_STOREES27_S29_S29_EEEvvEEEEvNT_6ParamsE,"ax",@progbits
	.align	128
.text._ZN7cutlass13device_kernelINS_4gemm6kernel13GemmUniversalIN4cute5tupleIJiiiiEEENS1_10collective13CollectiveMmaINS1_35MainloopSm100TmaUmmaWarpSpecializedILi41ELi2ELi4ENS5_IJNS4_1CILi4EEESB_NSA_ILi1EEEEEEEENS5_IJNSA_ILi256EEENSA_ILi64EEENSA_ILi32EEEEEENS_12float_e5m2_tENS5_IJlSC_lEEESJ_SK_NS4_8TiledMMAINS4_8MMA_AtomIJNS4_10MMA_TraitsINS4_25SM100_MMA_F8F6F4_2x1SM_SSEJSJ_SJ_fSF_SG_NS4_17integral_constantINS4_4UMMA5MajorELSR_0EEESS_NSP_INSQ_7ScaleInELST_0EEESU_EEEEEENS4_6LayoutINS5_IJSC_SC_SC_EEENS5_IJNSA_ILi0EEESZ_SZ_EEEEENS5_IJNS4_10UnderscoreES12_S12_EEEEENS4_28SM100_TMA_2SM_LOAD_MULTICASTENS4_14ComposedLayoutINS4_7SwizzleILi1ELi4ELi3EEENS4_18smem_ptr_flag_bitsILi8EEENSX_INS5_IJNSA_ILi8EEESH_EEENS5_IJSH_SC_EEEEEEEvNS4_8identityES15_S1F_vS1G_EENS_8epilogue10collective18CollectiveEpilogueINS1I_23Sm100TmaWarpSpecializedILi1ELi1ELi64ELb0ELb0EEEJNS5_IJNSA_ILi128EEESG_SH_EEENS5_IJNSX_IS1N_SC_EENSX_ISG_SC_EEEEESJ_SK_SJ_SK_NS1I_6fusion15FusionCallbacksIS1M_NS1S_17LinearCombinationISJ_fSJ_fLNS_15FloatRoundStyleE2EEES1O_S1R_JEEENS4_5SM1004TMEM4LOAD26SM100_TMEM_LOAD_32dp32b64xENS4_13SM90_TMA_LOADENS16_INS17_ILi2ELi4ELi3EEES1A_NSX_INS5_IJS1B_SG_EEENS5_IJSG_SC_EEEEEEENS4_39AutoVectorizingCopyWithAssumedAlignmentILi128EEENS4_14SM90_TMA_STOREES27_S29_S29_EEEvvEEEEvNT_6ParamsE:
        .type           _ZN7cutlass13device_kernelINS_4gemm6kernel13GemmUniversalIN4cute5tupleIJiiiiEEENS1_10collective13CollectiveMmaINS1_35MainloopSm100TmaUmmaWarpSpecializedILi41ELi2ELi4ENS5_IJNS4_1CILi4EEESB_NSA_ILi1EEEEEEEENS5_IJNSA_ILi256EEENSA_ILi64EEENSA_ILi32EEEEEENS_12float_e5m2_tENS5_IJlSC_lEEESJ_SK_NS4_8TiledMMAINS4_8MMA_AtomIJNS4_10MMA_TraitsINS4_25SM100_MMA_F8F6F4_2x1SM_SSEJSJ_SJ_fSF_SG_NS4_17integral_constantINS4_4UMMA5MajorELSR_0EEESS_NSP_INSQ_7ScaleInELST_0EEESU_EEEEEENS4_6LayoutINS5_IJSC_SC_SC_EEENS5_IJNSA_ILi0EEESZ_SZ_EEEEENS5_IJNS4_10UnderscoreES12_S12_EEEEENS4_28SM100_TMA_2SM_LOAD_MULTICASTENS4_14ComposedLayoutINS4_7SwizzleILi1ELi4ELi3EEENS4_18smem_ptr_flag_bitsILi8EEENSX_INS5_IJNSA_ILi8EEESH_EEENS5_IJSH_SC_EEEEEEEvNS4_8identityES15_S1F_vS1G_EENS_8epilogue10collective18CollectiveEpilogueINS1I_23Sm100TmaWarpSpecializedILi1ELi1ELi64ELb0ELb0EEEJNS5_IJNSA_ILi128EEESG_SH_EEENS5_IJNSX_IS1N_SC_EENSX_ISG_SC_EEEEESJ_SK_SJ_SK_NS1I_6fusion15FusionCallbacksIS1M_NS1S_17LinearCombinationISJ_fSJ_fLNS_15FloatRoundStyleE2EEES1O_S1R_JEEENS4_5SM1004TMEM4LOAD26SM100_TMEM_LOAD_32dp32b64xENS4_13SM90_TMA_LOADENS16_INS17_ILi2ELi4ELi3EEES1A_NSX_INS5_IJS1B_SG_EEENS5_IJSG_SC_EEEEEEENS4_39AutoVectorizingCopyWithAssumedAlignmentILi128EEENS4_14SM90_TMA_STOREES27_S29_S29_EEEvvEEEEvNT_6ParamsE,@function
        .size           _ZN7cutlass13device_kernelINS_4gemm6kernel13GemmUniversalIN4cute5tupleIJiiiiEEENS1_10collective13CollectiveMmaINS1_35MainloopSm100TmaUmmaWarpSpecializedILi41ELi2ELi4ENS5_IJNS4_1CILi4EEESB_NSA_ILi1EEEEEEEENS5_IJNSA_ILi256EEENSA_ILi64EEENSA_ILi32EEEEEENS_12float_e5m2_tENS5_IJlSC_lEEESJ_SK_NS4_8TiledMMAINS4_8MMA_AtomIJNS4_10MMA_TraitsINS4_25SM100_MMA_F8F6F4_2x1SM_SSEJSJ_SJ_fSF_SG_NS4_17integral_constantINS4_4UMMA5MajorELSR_0EEESS_NSP_INSQ_7ScaleInELST_0EEESU_EEEEEENS4_6LayoutINS5_IJSC_SC_SC_EEENS5_IJNSA_ILi0EEESZ_SZ_EEEEENS5_IJNS4_10UnderscoreES12_S12_EEEEENS4_28SM100_TMA_2SM_LOAD_MULTICASTENS4_14ComposedLayoutINS4_7SwizzleILi1ELi4ELi3EEENS4_18smem_ptr_flag_bitsILi8EEENSX_INS5_IJNSA_ILi8EEESH_EEENS5_IJSH_SC_EEEEEEEvNS4_8identityES15_S1F_vS1G_EENS_8epilogue10collective18CollectiveEpilogueINS1I_23Sm100TmaWarpSpecializedILi1ELi1ELi64ELb0ELb0EEEJNS5_IJNSA_ILi128EEESG_SH_EEENS5_IJNSX_IS1N_SC_EENSX_ISG_SC_EEEEESJ_SK_SJ_SK_NS1I_6fusion15FusionCallbacksIS1M_NS1S_17LinearCombinationISJ_fSJ_fLNS_15FloatRoundStyleE2EEES1O_S1R_JEEENS4_5SM1004TMEM4LOAD26SM100_TMEM_LOAD_32dp32b64xENS4_13SM90_TMA_LOADENS16_INS17_ILi2ELi4ELi3EEES1A_NSX_INS5_IJS1B_SG_EEENS5_IJSG_SC_EEEEEEENS4_39AutoVectorizingCopyWithAssumedAlignmentILi128EEENS4_14SM90_TMA_STOREES27_S29_S29_EEEvvEEEEvNT_6ParamsE,(.L_x_261 - _ZN7cutlass13device_kernelINS_4gemm6kernel13GemmUniversalIN4cute5tupleIJiiiiEEENS1_10collective13CollectiveMmaINS1_35MainloopSm100TmaUmmaWarpSpecializedILi41ELi2ELi4ENS5_IJNS4_1CILi4EEESB_NSA_ILi1EEEEEEEENS5_IJNSA_ILi256EEENSA_ILi64EEENSA_ILi32EEEEEENS_12float_e5m2_tENS5_IJlSC_lEEESJ_SK_NS4_8TiledMMAINS4_8MMA_AtomIJNS4_10MMA_TraitsINS4_25SM100_MMA_F8F6F4_2x1SM_SSEJSJ_SJ_fSF_SG_NS4_17integral_constantINS4_4UMMA5MajorELSR_0EEESS_NSP_INSQ_7ScaleInELST_0EEESU_EEEEEENS4_6LayoutINS5_IJSC_SC_SC_EEENS5_IJNSA_ILi0EEESZ_SZ_EEEEENS5_IJNS4_10UnderscoreES12_S12_EEEEENS4_28SM100_TMA_2SM_LOAD_MULTICASTENS4_14ComposedLayoutINS4_7SwizzleILi1ELi4ELi3EEENS4_18smem_ptr_flag_bitsILi8EEENSX_INS5_IJNSA_ILi8EEESH_EEENS5_IJSH_SC_EEEEEEEvNS4_8identityES15_S1F_vS1G_EENS_8epilogue10collective18CollectiveEpilogueINS1I_23Sm100TmaWarpSpecializedILi1ELi1ELi64ELb0ELb0EEEJNS5_IJNSA_ILi128EEESG_SH_EEENS5_IJNSX_IS1N_SC_EENSX_ISG_SC_EEEEESJ_SK_SJ_SK_NS1I_6fusion15FusionCallbacksIS1M_NS1S_17LinearCombinationISJ_fSJ_fLNS_15FloatRoundStyleE2EEES1O_S1R_JEEENS4_5SM1004TMEM4LOAD26SM100_TMEM_LOAD_32dp32b64xENS4_13SM90_TMA_LOADENS16_INS17_ILi2ELi4ELi3EEES1A_NSX_INS5_IJS1B_SG_EEENS5_IJSG_SC_EEEEEEENS4_39AutoVectorizingCopyWithAssumedAlignmentILi128EEENS4_14SM90_TMA_STOREES27_S29_S29_EEEvvEEEEvNT_6ParamsE)
        .other          _ZN7cutlass13device_kernelINS_4gemm6kernel13GemmUniversalIN4cute5tupleIJiiiiEEENS1_10collective13CollectiveMmaINS1_35MainloopSm100TmaUmmaWarpSpecializedILi41ELi2ELi4ENS5_IJNS4_1CILi4EEESB_NSA_ILi1EEEEEEEENS5_IJNSA_ILi256EEENSA_ILi64EEENSA_ILi32EEEEEENS_12float_e5m2_tENS5_IJlSC_lEEESJ_SK_NS4_8TiledMMAINS4_8MMA_AtomIJNS4_10MMA_TraitsINS4_25SM100_MMA_F8F6F4_2x1SM_SSEJSJ_SJ_fSF_SG_NS4_17integral_constantINS4_4UMMA5MajorELSR_0EEESS_NSP_INSQ_7ScaleInELST_0EEESU_EEEEEENS4_6LayoutINS5_IJSC_SC_SC_EEENS5_IJNSA_ILi0EEESZ_SZ_EEEEENS5_IJNS4_10UnderscoreES12_S12_EEEEENS4_28SM100_TMA_2SM_LOAD_MULTICASTENS4_14ComposedLayoutINS4_7SwizzleILi1ELi4ELi3EEENS4_18smem_ptr_flag_bitsILi8EEENSX_INS5_IJNSA_ILi8EEESH_EEENS5_IJSH_SC_EEEEEEEvNS4_8identityES15_S1F_vS1G_EENS_8epilogue10collective18CollectiveEpilogueINS1I_23Sm100TmaWarpSpecializedILi1ELi1ELi64ELb0ELb0EEEJNS5_IJNSA_ILi128EEESG_SH_EEENS5_IJNSX_IS1N_SC_EENSX_ISG_SC_EEEEESJ_SK_SJ_SK_NS1I_6fusion15FusionCallbacksIS1M_NS1S_17LinearCombinationISJ_fSJ_fLNS_15FloatRoundStyleE2EEES1O_S1R_JEEENS4_5SM1004TMEM4LOAD26SM100_TMEM_LOAD_32dp32b64xENS4_13SM90_TMA_LOADENS16_INS17_ILi2ELi4ELi3EEES1A_NSX_INS5_IJS1B_SG_EEENS5_IJSG_SC_EEEEEEENS4_39AutoVectorizingCopyWithAssumedAlignmentILi128EEENS4_14SM90_TMA_STOREES27_S29_S29_EEEvvEEEEvNT_6ParamsE,@"STO_CUDA_ENTRY STV_DEFAULT"
_ZN7cutlass13device_kernelINS_4gemm6kernel13GemmUniversalIN4cute5tupleIJiiiiEEENS1_10collective13CollectiveMmaINS1_35MainloopSm100TmaUmmaWarpSpecializedILi41ELi2ELi4ENS5_IJNS4_1CILi4EEESB_NSA_ILi1EEEEEEEENS5_IJNSA_ILi256EEENSA_ILi64EEENSA_ILi32EEEEEENS_12float_e5m2_tENS5_IJlSC_lEEESJ_SK_NS4_8TiledMMAINS4_8MMA_AtomIJNS4_10MMA_TraitsINS4_25SM100_MMA_F8F6F4_2x1SM_SSEJSJ_SJ_fSF_SG_NS4_17integral_constantINS4_4UMMA5MajorELSR_0EEESS_NSP_INSQ_7ScaleInELST_0EEESU_EEEEEENS4_6LayoutINS5_IJSC_SC_SC_EEENS5_IJNSA_ILi0EEESZ_SZ_EEEEENS5_IJNS4_10UnderscoreES12_S12_EEEEENS4_28SM100_TMA_2SM_LOAD_MULTICASTENS4_14ComposedLayoutINS4_7SwizzleILi1ELi4ELi3EEENS4_18smem_ptr_flag_bitsILi8EEENSX_INS5_IJNSA_ILi8EEESH_EEENS5_IJSH_SC_EEEEEEEvNS4_8identityES15_S1F_vS1G_EENS_8epilogue10collective18CollectiveEpilogueINS1I_23Sm100TmaWarpSpecializedILi1ELi1ELi64ELb0ELb0EEEJNS5_IJNSA_ILi128EEESG_SH_EEENS5_IJNSX_IS1N_SC_EENSX_ISG_SC_EEEEESJ_SK_SJ_SK_NS1I_6fusion15FusionCallbacksIS1M_NS1S_17LinearCombinationISJ_fSJ_fLNS_15FloatRoundStyleE2EEES1O_S1R_JEEENS4_5SM1004TMEM4LOAD26SM100_TMEM_LOAD_32dp32b64xENS4_13SM90_TMA_LOADENS16_INS17_ILi2ELi4ELi3EEES1A_NSX_INS5_IJS1B_SG_EEENS5_IJSG_SC_EEEEEEENS4_39AutoVectorizingCopyWithAssumedAlignmentILi128EEENS4_14SM90_TMA_STOREES27_S29_S29_EEEvvEEEEvNT_6ParamsE:
[----:B------:R-:W1:Y:S01]  /*0000*/  LDC R1, c[0x0][0x37c] ;  /* 0x0000df00ff017b82 */ /* 0x000e620000000800 */
[----:B------:R-:W2:Y:S01]  /*0010*/  S2R R131, SR_TID.X ;  /* 0x0000000000837919 */ /* 0x000ea20000002100 */
[----:B------:R-:W3:Y:S06]  /*0020*/  LDCU.64 UR6, c[0x0][0x890] ;  /* 0x00011200ff0677ac */ /* 0x000eec0008000a00 */
[----:B------:R-:W4:Y:S01]  /*0030*/  S2UR UR54, SR_CgaCtaId ;  /* 0x00000000003679c3 */ /* 0x000f220000008800 */
[----:B------:R-:W-:Y:S01]  /*0040*/  PRMT R141, RZ, 0x7610, R141 ;  /* 0x00007610ff8d7816 */ /* 0x000fe2000000008d */
[----:B------:R-:W1:Y:S01]  /*0050*/  LDCU.64 UR52, c[0x0][0x358] ;  /* 0x00006b00ff3477ac */ /* 0x000e620008000a00 */
[----:B------:R-:W-:-:S02]  /*0060*/  ELECT P0, URZ, PT ;  /* 0x0000000000ff782f */ /* 0x000fc40003800000 */
[----:B---3--:R-:W-:-:S04]  /*0070*/  ISETP.NE.U32.AND P1, PT, RZ, UR6, PT ;  /* 0x00000006ff007c0c */ /* 0x008fc8000bf25070 */
[----:B------:R-:W-:Y:S01]  /*0080*/  ISETP.NE.AND.EX P2, PT, RZ, UR7, PT, P1 ;  /* 0x00000007ff007c0c */ /* 0x000fe2000bf45310 */
[----:B----4-:R-:W-:Y:S02]  /*0090*/  ULOP3.LUT UR18, UR54, 0x1, URZ, 0xc0, !UPT ;  /* 0x0000000136127892 */ /* 0x010fe4000f8ec0ff */
[----:B------:R-:W-:Y:S01]  /*00a0*/  ULOP3.LUT UR17, UR54, 0x1, URZ, 0x3c, !UPT ;  /* 0x0000000136117892 */ /* 0x000fe2000f8e3cff */
[----:B--2---:R-:W-:-:S05]  /*00b0*/  SHF.R.U32.HI R142, RZ, 0x5, R131 ;  /* 0x00000005ff8e7819 */ /* 0x004fca0000011683 */
[----:B------:R-:W2:Y:S02]  /*00c0*/  SHFL.IDX PT, R0, R142, RZ, 0x1f ;  /* 0x00001fff8e007589 */ /* 0x000ea400000e0000 */
[----:B--2---:R-:W-:Y:S02]  /*00d0*/  R2UR UR11, R0 ;  /* 0x00000000000b72ca */ /* 0x004fe400000e0000 */
[----:B-1----:R-:W-:Y:S05]  /*00e0*/  @P2 BRA `(.L_x_0) ;  /* 0x00000000002c2947 */ /* 0x002fea0003800000 */
[----:B------:R-:W1:Y:S02]  /*00f0*/  LDCU.64 UR4, c[0x0][0x888] ;  /* 0x00011100ff0477ac */ /* 0x000e640008000a00 */
[----:B-1----:R-:W-:-:S04]  /*0100*/  UISETP.NE.U32.AND UP0, UPT, UR4, URZ, UPT ;  /* 0x000000ff0400728c */ /* 0x002fc8000bf05070 */
[----:B------:R-:W-:-:S09]  /*0110*/  UISETP.NE.AND.EX UP0, UPT, UR5, URZ, UPT, UP0 ;  /* 0x000000ff0500728c */ /* 0x000fd2000bf05300 */
[----:B------:R-:W-:Y:S05]  /*0120*/  BRA.U !UP0, `(.L_x_1) ;  /* 0x0000000108107547 */ /* 0x000fea000b800000 */
[----:B------:R-:W1:Y:S02]  /*0130*/  LDC.64 R2, c[0x0][0x888] ;  /* 0x00022200ff027b82 */ /* 0x000e640000000a00 */
[----:B-1----:R1:W5:Y:S01]  /*0140*/  LDG.E R71, desc[UR52][R2.64] ;  /* 0x0000003402477981 */ /* 0x002362000c1e1900 */
[----:B------:R-:W-:Y:S01]  /*0150*/  HFMA2 R141, -RZ, RZ, 0, 5.9604644775390625e-08 ;  /* 0x00000001ff8d7431 */ /* 0x000fe200000001ff */
[----:B------:R-:W-:Y:S05]  /*0160*/  BRA `(.L_x_0) ;  /* 0x00000000000c7947 */ /* 0x000fea0003800000 */
.L_x_1:
[----:B------:R-:W1:Y:S01]  /*0170*/  LDCU UR4, c[0x0][0x880] ;  /* 0x00011000ff0477ac */ /* 0x000e620008000800 */
[----:B------:R-:W-:Y:S01]  /*0180*/  HFMA2 R141, -RZ, RZ, 0, 5.9604644775390625e-08 ;  /* 0x00000001ff8d7431 */ /* 0x000fe200000001ff */
[----:B-1----:R-:W-:-:S07]  /*0190*/  MOV R71, UR4 ;  /* 0x0000000400477c02 */ /* 0x002fce0008000f00 */
.L_x_0:
[----:B------:R-:W2:Y:S02]  /*01a0*/  LDCU.64 UR4, c[0x0][0x8b0] ;  /* 0x00011600ff0477ac */ /* 0x000ea40008000a00 */
[----:B--2---:R-:W-:-:S04]  /*01b0*/  UISETP.NE.U32.AND UP0, UPT, UR4, URZ, UPT ;  /* 0x000000ff0400728c */ /* 0x004fc8000bf05070 */
[----:B------:R-:W-:-:S09]  /*01c0*/  UISETP.NE.AND.EX UP0, UPT, UR5, URZ, UPT, UP0 ;  /* 0x000000ff0500728c */ /* 0x000fd2000bf05300 */
[----:B------:R-:W-:Y:S05]  /*01d0*/  BRA.U UP0, `(.L_x_2) ;  /* 0x0000000100247547 */ /* 0x000fea000b800000 */
[----:B------:R-:W2:Y:S02]  /*01e0*/  LDCU.64 UR4, c[0x0][0x8a8] ;  /* 0x00011500ff0477ac */ /* 0x000ea40008000a00 */
[----:B--2---:R-:W-:-:S04]  /*01f0*/  UISETP.NE.U32.AND UP0, UPT, UR4, URZ, UPT ;  /* 0x000000ff0400728c */ /* 0x004fc8000bf05070 */
[----:B------:R-:W-:-:S09]  /*0200*/  UISETP.NE.AND.EX UP0, UPT, UR5, URZ, UPT, UP0 ;  /* 0x000000ff0500728c */ /* 0x000fd2000bf05300 */
[----:B------:R-:W-:Y:S05]  /*0210*/  BRA.U !UP0, `(.L_x_3) ;  /* 0x00000001080c7547 */ /* 0x000fea000b800000 */
[----:B-1----:R-:W1:Y:S02]  /*0220*/  LDC.64 R2, c[0x0][0x8a8] ;  /* 0x00022a00ff027b82 */ /* 0x002e640000000a00 */
[----:B-1----:R2:W5:Y:S01]  /*0230*/  LDG.E R70, desc[UR52][R2.64] ;  /* 0x0000003402467981 */ /* 0x002562000c1e1900 */
[----:B------:R-:W-:Y:S05]  /*0240*/  BRA `(.L_x_2) ;  /* 0x0000000000087947 */ /* 0x000fea0003800000 */
.L_x_3:
[----:B------:R-:W2:Y:S02]  /*0250*/  LDCU UR4, c[0x0][0x8a0] ;  /* 0x00011400ff0477ac */ /* 0x000ea40008000800 */
[----:B--2---:R-:W-:Y:S02]  /*0260*/  MOV R70, UR4 ;  /* 0x0000000400467c02 */ /* 0x004fe40008000f00 */
.L_x_2:
[----:B------:R-:W-:Y:S01]  /*0270*/  IMAD.U32 R0, RZ, RZ, UR11 ;  /* 0x0000000bff007e24 */ /* 0x000fe2000f8e00ff */
[----:B------:R-:W-:Y:S04]  /*0280*/  BSSY.RECONVERGENT B0, `(.L_x_4) ;  /* 0x000000c000007945 */ /* 0x000fe80003800200 */
[C---:B------:R-:W-:Y:S02]  /*0290*/  ISETP.NE.OR P3, PT, R0.reuse, 0x1, !P0 ;  /* 0x000000010000780c */ /* 0x040fe40004765670 */
[----:B------:R-:W-:-:S11]  /*02a0*/  ISETP.NE.OR P2, PT, R0, 0x3, !P0 ;  /* 0x000000030000780c */ /* 0x000fd60004745670 */
[----:B------:R-:W-:Y:S05]  /*02b0*/  @P3 BRA `(.L_x_5) ;  /* 0x0000000000203947 */ /* 0x000fea0003800000 */
[----:B------:R-:W3:Y:S02]  /*02c0*/  LDCU.64 UR4, c[0x0][0x348] ;  /* 0x00006900ff0477ac */ /* 0x000ee40008000a00 */
[----:B---3--:R-:W-:Y:S02]  /*02d0*/  UIADD3 UR8, UP1, UPT, UR4, 0x80, URZ ;  /* 0x0000008004087890 */ /* 0x008fe4000ff3e0ff */
[----:B------:R-:W-:Y:S02]  /*02e0*/  UIADD3 UR4, UP0, UPT, UR4, 0x180, URZ ;  /* 0x0000018004047890 */ /* 0x000fe4000ff1e0ff */
[----:B------:R-:W-:Y:S02]  /*02f0*/  UIADD3.X UR9, UPT, UPT, URZ, UR5, URZ, UP1, !UPT ;  /* 0x00000005ff097290 */ /* 0x000fe40008ffe4ff */
[----:B------:R-:W-:-:S07]  /*0300*/  UIADD3.X UR5, UPT, UPT, URZ, UR5, URZ, UP0, !UPT ;  /* 0x00000005ff057290 */ /* 0x000fce00087fe4ff */
[----:B------:R3:W-:Y:S02]  /*0310*/  UTMACCTL.PF [UR8] ;  /* 0x00000000080079b9 */ /* 0x0007e40008040000 */
[----:B------:R3:W-:Y:S02]  /*0320*/  UTMACCTL.PF [UR4] ;  /* 0x00000000040079b9 */ /* 0x0007e40008040000 */
[----:B---3--:R-:W-:Y:S01]  /*0330*/  NOP ;  /* 0x0000000000007918 */ /* 0x008fe20000000000 */
.L_x_5:
[----:B------:R-:W-:Y:S05]  /*0340*/  BSYNC.RECONVERGENT B0 ;  /* 0x0000000000007941 */ /* 0x000fea0003800200 */
.L_x_4:
[----:B------:R-:W-:Y:S04]  /*0350*/  BSSY.RECONVERGENT B0, `(.L_x_6) ;  /* 0x000000a000007945 */ /* 0x000fe80003800200 */
        /* <DEDUP_REMOVED lines=9> */
.L_x_7:
[----:B------:R-:W-:Y:S05]  /*03f0*/  BSYNC.RECONVERGENT B0 ;  /* 0x0000000000007941 */ /* 0x000fea0003800200 */
.L_x_6:
[----:B------:R-:W3:Y:S01]  /*0400*/  LDCU.64 UR4, c[0x0][0x888] ;  /* 0x00011100ff0477ac */ /* 0x000ee20008000a00 */
[----:B------:R-:W-:Y:S01]  /*0410*/  ISETP.NE.AND.EX P1, PT, RZ, UR7, PT, P1 ;  /* 0x00000007ff007c0c */ /* 0x000fe2000bf25310 */
[----:B------:R-:W-:Y:S01]  /*0420*/  UPLOP3.LUT UP3, UPT, UPT, UPT, UPT, 0x80, 0x8 ;  /* 0x000000000008789c */ /* 0x000fe20003f6f070 */
[----:B---3--:R-:W-:-:S04]  /*0430*/  ISETP.NE.U32.AND P2, PT, RZ, UR4, PT ;  /* 0x00000004ff007c0c */ /* 0x008fc8000bf45070 */
[----:B------:R-:W-:-:S13]  /*0440*/  ISETP.NE.AND.EX P2, PT, RZ, UR5, PT, P2 ;  /* 0x00000005ff007c0c */ /* 0x000fda000bf45320 */
[----:B------:R-:W-:Y:S05]  /*0450*/  @P2 BRA P1, `(.L_x_8) ;  /* 0x0000000000282947 */ /* 0x000fea0000800000 */
[----:B------:R-:W-:Y:S01]  /*0460*/  UISETP.NE.U32.AND UP0, UPT, UR6, URZ, UPT ;  /* 0x000000ff0600728c */ /* 0x000fe2000bf05070 */
[----:B-----5:R-:W-:Y:S01]  /*0470*/  FSETP.NEU.AND P1, PT, R71, RZ, PT ;  /* 0x000000ff4700720b */ /* 0x020fe20003f2d000 */
[----:B------:R-:W-:Y:S02]  /*0480*/  UISETP.NE.U32.AND UP2, UPT, UR4, URZ, UPT ;  /* 0x000000ff0400728c */ /* 0x000fe4000bf45070 */
[----:B------:R-:W-:Y:S02]  /*0490*/  UISETP.NE.AND.EX UP1, UPT, UR7, URZ, UPT, UP0 ;  /* 0x000000ff0700728c */ /* 0x000fe4000bf25300 */
[----:B------:R-:W-:-:S04]  /*04a0*/  UISETP.NE.AND.EX UP0, UPT, UR5, URZ, UPT, UP2 ;  /* 0x000000ff0500728c */ /* 0x000fc8000bf05320 */
[----:B------:R-:W-:-:S04]  /*04b0*/  USEL UR4, URZ, 0xffffffff, UP0 ;  /* 0xffffffffff047887 */ /* 0x000fc80008000000 */
[----:B------:R-:W-:Y:S01]  /*04c0*/  VOTEU.ANY UP0, P1 ;  /* 0x0000000000ff7886 */ /* 0x000fe20000800100 */
[----:B------:R-:W-:-:S04]  /*04d0*/  @!UP1 USEL UR4, URZ, 0xffffffff, UP0 ;  /* 0xffffffffff049887 */ /* 0x000fc80008000000 */
[----:B------:R-:W-:-:S04]  /*04e0*/  ULOP3.LUT UR4, UR4, 0x1, URZ, 0xc0, !UPT ;  /* 0x0000000104047892 */ /* 0x000fc8000f8ec0ff */
[----:B------:R-:W-:-:S11]  /*04f0*/  UISETP.NE.U32.AND UP3, UPT, UR4, 0x1, UPT ;  /* 0x000000010400788c */ /* 0x000fd6000bf65070 */
.L_x_8:
[----:B------:R-:W3:Y:S01]  /*0500*/  SHFL.IDX PT, R0, R142, RZ, 0x1f ;  /* 0x00001fff8e007589 */ /* 0x000ee200000e0000 */
[----:B------:R-:W-:-:S04]  /*0510*/  UISETP.NE.AND UP0, UPT, UR11, 0x2, UPT ;  /* 0x000000020b00788c */ /* 0x000fc8000bf05270 */
[----:B------:R-:W-:Y:S02]  /*0520*/  UISETP.EQ.AND UP1, UPT, UR18, URZ, !UP0 ;  /* 0x000000ff1200728c */ /* 0x000fe4000c722270 */
[----:B------:R-:W-:-:S04]  /*0530*/  USEL UR26, URZ, 0x1, UP0 ;  /* 0x00000001ff1a7887 */ /* 0x000fc80008000000 */
[----:B------:R-:W-:Y:S02]  /*0540*/  PLOP3.LUT P3, PT, P0, PT, UP1, 0x80, 0x8 ;  /* 0x000000000008781c */ /* 0x000fe4000076f018 */
[----:B---3--:R-:W-:-:S13]  /*0550*/  ISETP.NE.AND P1, PT, R0, RZ, PT ;  /* 0x000000ff0000720c */ /* 0x008fda0003f25270 */
[----:B------:R-:W-:Y:S05]  /*0560*/  @P1 BRA `(.L_x_9) ;  /* 0x0000000400881947 */ /* 0x000fea0003800000 */
[----:B------:R-:W-:Y:S01]  /*0570*/  ELECT P1, URZ, PT ;  /* 0x0000000000ff782f */ /* 0x000fe20003820000 */
[----:B------:R-:W-:-:S12]  /*0580*/  BSSY.RECONVERGENT B0, `(.L_x_9) ;  /* 0x0000060000007945 */ /* 0x000fd80003800200 */
[----:B------:R-:W-:Y:S05]  /*0590*/  @!P1 BRA `(.L_x_10) ;  /* 0x0000000400789947 */ /* 0x000fea0003800000 */
[----:B------:R-:W-:Y:S01]  /*05a0*/  UMOV UR6, 0x400 ;  /* 0x0000040000067882 */ /* 0x000fe20000000000 */
[----:B------:R-:W-:Y:S01]  /*05b0*/  UMOV UR5, 0x1 ;  /* 0x0000000100057882 */ /* 0x000fe20000000000 */
[----:B------:R-:W-:Y:S01]  /*05c0*/  UMOV UR4, 0x5 ;  /* 0x0000000500047882 */ /* 0x000fe20000000000 */
[----:B------:R-:W-:Y:S02]  /*05d0*/  ULEA UR6, UR54, UR6, 0x18 ;  /* 0x0000000636067291 */ /* 0x000fe4000f8ec0ff */
[----:B------:R-:W-:-:S04]  /*05e0*/  UIADD3 UR8, UPT, UPT, -UR5, 0x100000, URZ ;  /* 0x0010000005087890 */ /* 0x000fc8000fffe1ff */
[----:B------:R-:W-:Y:S02]  /*05f0*/  USHF.L.U32 UR9, UR8, 0xb, URZ ;  /* 0x0000000b08097899 */ /* 0x000fe400080006ff */
[----:B------:R-:W-:Y:S02]  /*0600*/  USHF.L.U32 UR8, UR8, 0x1, URZ ;  /* 0x0000000108087899 */ /* 0x000fe400080006ff */
[----:B------:R-:W-:-:S04]  /*0610*/  UIADD3 UR4, UPT, UPT, -UR4, 0x100000, URZ ;  /* 0x0010000004047890 */ /* 0x000fc8000fffe1ff */
[----:B------:R-:W-:Y:S02]  /*0620*/  USHF.L.U32 UR5, UR4, 0xb, URZ ;  /* 0x0000000b04057899 */ /* 0x000fe400080006ff */
[----:B------:R-:W-:Y:S01]  /*0630*/  USHF.L.U32 UR4, UR4, 0x1, URZ ;  /* 0x0000000104047899 */ /* 0x000fe200080006ff */
[----:B------:R-:W3:Y:S03]  /*0640*/  FENCE.VIEW.ASYNC.S ;  /* 0x00000000000073c6 */ /* 0x000ee60000000000 */
[----:B---3--:R3:W4:Y:S08]  /*0650*/  SYNCS.EXCH.64 URZ, [UR6], UR8 ;  /* 0x0000000806ff75b2 */ /* 0x0087300008000100 */
[----:B------:R3:W1:Y:S01]  /*0660*/  SYNCS.EXCH.64 URZ, [UR6+0x148], UR4 ;  /* 0x0001480406ff75b2 */ /* 0x0006620008000100 */
        /* <DEDUP_REMOVED lines=79> */
[----:B------:R3:W1:Y:S02]  /*0b60*/  SYNCS.EXCH.64 URZ, [UR6+0x288], UR4 ;  /* 0x0002880406ff75b2 */ /* 0x0006640008000100 */
[----:B---34-:R-:W-:Y:S01]  /*0b70*/  NOP ;  /* 0x0000000000007918 */ /* 0x018fe20000000000 */
.L_x_10:
[----:B------:R-:W-:Y:S05]  /*0b80*/  BSYNC.RECONVERGENT B0 ;  /* 0x0000000000007941 */ /* 0x000fea0003800200 */
.L_x_9:
[----:B------:R-:W3:Y:S01]  /*0b90*/  SHFL.IDX PT, R0, R142, RZ, 0x1f ;  /* 0x00001fff8e007589 */ /* 0x000ee200000e0000 */
[----:B------:R-:W-:Y:S01]  /*0ba0*/  NOP ;  /* 0x0000000000007918 */ /* 0x000fe20000000000 */
[----:B---3--:R-:W-:-:S13]  /*0bb0*/  ISETP.NE.AND P1, PT, R0, 0x1, PT ;  /* 0x000000010000780c */ /* 0x008fda0003f25270 */
[----:B------:R-:W-:Y:S05]  /*0bc0*/  @P1 BRA `(.L_x_11) ;  /* 0x00000000003c1947 */ /* 0x000fea0003800000 */
        /* <DEDUP_REMOVED lines=10> */
[----:B------:R-:W-:Y:S01]  /*0c70*/  ELECT P1, URZ, PT ;  /* 0x0000000000ff782f */ /* 0x000fe20003820000 */
[----:B------:R-:W3:Y:S02]  /*0c80*/  FENCE.VIEW.ASYNC.S ;  /* 0x00000000000073c6 */ /* 0x000ee40000000000 */
[----:B---3--:R3:W4:Y:S08]  /*0c90*/  SYNCS.EXCH.64 URZ, [UR6+0x290], UR8 ;  /* 0x0002900806ff75b2 */ /* 0x0087300008000100 */
[----:B------:R3:W1:Y:S01]  /*0ca0*/  SYNCS.EXCH.64 URZ, [UR6+0x298], UR4 ;  /* 0x0002980406ff75b2 */ /* 0x0006620008000100 */
[----:B------:R-:W-:Y:S01]  /*0cb0*/  NOP ;  /* 0x0000000000007918 */ /* 0x000fe20000000000 */
.L_x_11:
[----:B------:R-:W2:Y:S01]  /*0cc0*/  SHFL.IDX PT, R0, R142, RZ, 0x1f ;  /* 0x00001fff8e007589 */ /* 0x000ea200000e0000 */
[----:B------:R-:W-:Y:S01]  /*0cd0*/  NOP ;  /* 0x0000000000007918 */ /* 0x000fe20000000000 */
[----:B--2---:R-:W-:-:S13]  /*0ce0*/  ISETP.NE.AND P1, PT, R0, 0x3, PT ;  /* 0x000000030000780c */ /* 0x004fda0003f25270 */
[----:B------:R-:W-:Y:S05]  /*0cf0*/  @P1 BRA `(.L_x_12) ;  /* 0x00000000002c1947 */ /* 0x000fea0003800000 */
[----:B---3--:R-:W-:Y:S01]  /*0d00*/  UMOV UR5, 0x400 ;  /* 0x0000040000057882 */ /* 0x008fe20000000000 */
[----:B------:R-:W-:Y:S01]  /*0d10*/  UMOV UR4, 0x20 ;  /* 0x0000002000047882 */ /* 0x000fe20000000000 */
[----:B------:R-:W-:Y:S02]  /*0d20*/  ULEA UR5, UR54, UR5, 0x18 ;  /* 0x0000000536057291 */ /* 0x000fe4000f8ec0ff */
[----:B------:R-:W-:-:S04]  /*0d30*/  UIADD3 UR6, UPT, UPT, -UR4, 0x100000, URZ ;  /* 0x0010000004067890 */ /* 0x000fc8000fffe1ff */
[----:B------:R-:W-:Y:S02]  /*0d40*/  USHF.L.U32 UR7, UR6, 0xb, URZ ;  /* 0x0000000b06077899 */ /* 0x000fe400080006ff */
[----:B------:R-:W-:Y:S01]  /*0d50*/  USHF.L.U32 UR6, UR6, 0x1, URZ ;  /* 0x0000000106067899 */ /* 0x000fe200080006ff */
[----:B------:R-:W-:Y:S01]  /*0d60*/  ELECT P1, URZ, PT ;  /* 0x0000000000ff782f */ /* 0x000fe20003820000 */
[----:B------:R-:W2:Y:S10]  /*0d70*/  FENCE.VIEW.ASYNC.S ;  /* 0x00000000000073c6 */ /* 0x000eb40000000000 */
[----:B--2---:R2:W3:Y:S01]  /*0d80*/  SYNCS.EXCH.64 URZ, [UR5+0x2a0], UR6 ;  /* 0x0002a00605ff75b2 */ /* 0x0044e20008000100 */
[----:B------:R2:W1:Y:S01]  /*0d90*/  SYNCS.EXCH.64 URZ, [UR5+0x2a8], UR6 ;  /* 0x0002a80605ff75b2 */ /* 0x0004620008000100 */
[----:B------:R-:W-:Y:S01]  /*0da0*/  NOP ;  /* 0x0000000000007918 */ /* 0x000fe20000000000 */
.L_x_12:
[----:B------:R-:W4:Y:S01]  /*0db0*/  SHFL.IDX PT, R0, R142, RZ, 0x1f ;  /* 0x00001fff8e007589 */ /* 0x000f2200000e0000 */
[----:B------:R-:W-:Y:S01]  /*0dc0*/  NOP ;  /* 0x0000000000007918 */ /* 0x000fe20000000000 */
[----:B----4-:R-:W-:-:S13]  /*0dd0*/  ISETP.NE.AND P1, PT, R0, 0x4, PT ;  /* 0x000000040000780c */ /* 0x010fda0003f25270 */
[----:B------:R-:W-:Y:S05]  /*0de0*/  @P1 BRA `(.L_x_13) ;  /* 0x0000000000481947 */ /* 0x000fea0003800000 */
[----:B--23--:R-:W-:Y:S01]  /*0df0*/  UMOV UR6, 0xe20 ;  /* 0x00000e2000067882 */ /* 0x00cfe20000000000 */
[----:B------:R-:W-:Y:S01]  /*0e00*/  UMOV UR5, 0x400 ;  /* 0x0000040000057882 */ /* 0x000fe20000000000 */
[----:B------:R-:W-:Y:S01]  /*0e10*/  USEL UR6, UR6, 0xc20, UP3 ;  /* 0x00000c2006067887 */ /* 0x000fe20009800000 */
        /* <DEDUP_REMOVED lines=9> */
[----:B------:R-:W2:Y:S02]  /*0eb0*/  FENCE.VIEW.ASYNC.S ;  /* 0x00000000000073c6 */ /* 0x000ea40000000000 */
[----:B--2---:R4:W2:Y:S08]  /*0ec0*/  SYNCS.EXCH.64 URZ, [UR5+0x2b0], UR8 ;  /* 0x0002b00805ff75b2 */ /* 0x0048b00008000100 */
[----:B------:R4:W3:Y:S01]  /*0ed0*/  SYNCS.EXCH.64 URZ, [UR5+0x2c0], UR6 ;  /* 0x0002c00605ff75b2 */ /* 0x0008e20008000100 */
[----:B------:R4:W1:Y:S01]  /*0ee0*/  SYNCS.EXCH.64 URZ, [UR5+0x2b8], UR8 ;  /* 0x0002b80805ff75b2 */ /* 0x0008620008000100 */
[----:B------:R4:W1:Y:S02]  /*0ef0*/  SYNCS.EXCH.64 URZ, [UR5+0x2c8], UR6 ;  /* 0x0002c80605ff75b2 */ /* 0x0008640008000100 */
[----:B----4-:R-:W-:Y:S01]  /*0f00*/  NOP ;  /* 0x0000000000007918 */ /* 0x010fe20000000000 */
.L_x_13:
[----:B------:R-:W4:Y:S01]  /*0f10*/  SHFL.IDX PT, R0, R142, RZ, 0x1f ;  /* 0x00001fff8e007589 */ /* 0x000f2200000e0000 */
[----:B------:R-:W-:Y:S01]  /*0f20*/  NOP ;  /* 0x0000000000007918 */ /* 0x000fe20000000000 */
[----:B----4-:R-:W-:-:S13]  /*0f30*/  ISETP.NE.AND P1, PT, R0, 0x5, PT ;  /* 0x000000050000780c */ /* 0x010fda0003f25270 */
[----:B------:R-:W-:Y:S05]  /*0f40*/  @P1 BRA `(.L_x_14) ;  /* 0x0000000000541947 */ /* 0x000fea0003800000 */
[----:B--23--:R-:W-:Y:S01]  /*0f50*/  UMOV UR6, 0x400 ;  /* 0x0000040000067882 */ /* 0x00cfe20000000000 */
        /* <DEDUP_REMOVED lines=14> */
[----:B------:R4:W1:Y:S01]  /*1040*/  SYNCS.EXCH.64 URZ, [UR6+0x2f8], UR4 ;  /* 0x0002f80406ff75b2 */ /* 0x0008620008000100 */
[----:B------:R4:W1:Y:S01]  /*1050*/  SYNCS.EXCH.64 URZ, [UR6+0x2e0], UR8 ;  /* 0x0002e00806ff75b2 */ /* 0x0008620008000100 */
[----:B------:R4:W1:Y:S01]  /*1060*/  SYNCS.EXCH.64 URZ, [UR6+0x300], UR4 ;  /* 0x0003000406ff75b2 */ /* 0x0008620008000100 */
[----:B------:R4:W1:Y:S01]  /*1070*/  SYNCS.EXCH.64 URZ, [UR6+0x2e8], UR8 ;  /* 0x0002e80806ff75b2 */ /* 0x0008620008000100 */
[----:B------:R4:W1:Y:S02]  /*1080*/  SYNCS.EXCH.64 URZ, [UR6+0x308], UR4 ;  /* 0x0003080406ff75b2 */ /* 0x0008640008000100 */
[----:B----4-:R-:W-:Y:S01]  /*1090*/  NOP ;  /* 0x0000000000007918 */ /* 0x010fe20000000000 */
.L_x_14:
[----:B------:R-:W4:Y:S01]  /*10a0*/  SHFL.IDX PT, R0, R142, RZ, 0x1f ;  /* 0x00001fff8e007589 */ /* 0x000f2200000e0000 */
[----:B------:R-:W-:Y:S01]  /*10b0*/  ISETP.NE.OR P0, PT, RZ, UR11, !P0 ;  /* 0x0000000bff007c0c */ /* 0x000fe2000c705670 */
[----:B------:R-:W-:Y:S01]  /*10c0*/  NOP ;  /* 0x0000000000007918 */ /* 0x000fe20000000000 */
[----:B----4-:R-:W-:-:S13]  /*10d0*/  ISETP.NE.AND P1, PT, R0, 0x3, PT ;  /* 0x000000030000780c */ /* 0x010fda0003f25270 */
[----:B------:R-:W-:Y:S05]  /*10e0*/  @P1 BRA `(.L_x_15) ;  /* 0x0000000000341947 */ /* 0x000fea0003800000 */
[----:B--23--:R-:W-:Y:S01]  /*10f0*/  UMOV UR5, 0x400 ;  /* 0x0000040000057882 */ /* 0x00cfe20000000000 */
[----:B------:R-:W-:Y:S01]  /*1100*/  UMOV UR4, 0x20 ;  /* 0x0000002000047882 */ /* 0x000fe20000000000 */
[----:B------:R-:W-:Y:S02]  /*1110*/  ULEA UR5, UR54, UR5, 0x18 ;  /* 0x0000000536057291 */ /* 0x000fe4000f8ec0ff */
[----:B------:R-:W-:-:S04]  /*1120*/  UIADD3 UR6, UPT, UPT, -UR4, 0x100000, URZ ;  /* 0x0010000004067890 */ /* 0x000fc8000fffe1ff */
[----:B------:R-:W-:Y:S02]  /*1130*/  USHF.L.U32 UR7, UR6, 0xb, URZ ;  /* 0x0000000b06077899 */ /* 0x000fe400080006ff */
[----:B------:R-:W-:Y:S01]  /*1140*/  USHF.L.U32 UR6, UR6, 0x1, URZ ;  /* 0x0000000106067899 */ /* 0x000fe200080006ff */
[----:B------:R-:W-:Y:S01]  /*1150*/  ELECT P1, URZ, PT ;  /* 0x0000000000ff782f */ /* 0x000fe20003820000 */
[----:B------:R-:W2:Y:S10]  /*1160*/  FENCE.VIEW.ASYNC.S ;  /* 0x00000000000073c6 */ /* 0x000eb40000000000 */
[----:B--2---:R4:W2:Y:S01]  /*1170*/  SYNCS.EXCH.64 URZ, [UR5+0x310], UR6 ;  /* 0x0003100605ff75b2 */ /* 0x0048a20008000100 */
[----:B------:R4:W3:Y:S01]  /*1180*/  SYNCS.EXCH.64 URZ, [UR5+0x320], UR6 ;  /* 0x0003200605ff75b2 */ /* 0x0008e20008000100 */
[----:B------:R4:W1:Y:S01]  /*1190*/  SYNCS.EXCH.64 URZ, [UR5+0x318], UR6 ;  /* 0x0003180605ff75b2 */ /* 0x0008620008000100 */
[----:B------:R4:W1:Y:S02]  /*11a0*/  SYNCS.EXCH.64 URZ, [UR5+0x328], UR6 ;  /* 0x0003280605ff75b2 */ /* 0x0008640008000100 */
[----:B----4-:R-:W-:Y:S01]  /*11b0*/  NOP ;  /* 0x0000000000007918 */ /* 0x010fe20000000000 */
.L_x_15:
[----:B------:R-:W4:Y:S01]  /*11c0*/  LDCU UR12, c[0x0][0x36c] ;  /* 0x00006d80ff0c77ac */ /* 0x000f220008000800 */
[----:B------:R-:W-:Y:S01]  /*11d0*/  LOP3.LUT R0, R131, 0x1f, RZ, 0xc0, !PT ;  /* 0x0000001f83007812 */ /* 0x000fe200078ec0ff */
[----:B------:R-:W-:Y:S01]  /*11e0*/  NOP ;  /* 0x0000000000007918 */ /* 0x000fe20000000000 */
[----:B------:R-:W-:Y:S01]  /*11f0*/  VOTEU.ALL UP0, P0 ;  /* 0x0000000000ff7886 */ /* 0x000fe20000000000 */
[----:B--23--:R-:W-:Y:S01]  /*1200*/  UMOV UR6, 0x20 ;  /* 0x0000002000067882 */ /* 0x00cfe20000000000 */
[----:B------:R-:W-:-:S03]  /*1210*/  UISETP.NE.AND UP4, UPT, UR11, URZ, UPT ;  /* 0x000000ff0b00728c */ /* 0x000fc6000bf85270 */
[----:B------:R-:W-:Y:S01]  /*1220*/  @!UP0 UMOV UR4, 0x400 ;  /* 0x0000040000048882 */ /* 0x000fe20000000000 */
[----:B------:R-:W-:-:S04]  /*1230*/  @!UP0 UIADD3 UR6, UPT, UPT, -UR6, 0x100000, URZ ;  /* 0x0010000006068890 */ /* 0x000fc8000fffe1ff */
[----:B------:R-:W-:Y:S02]  /*1240*/  @!UP0 USHF.L.U32 UR7, UR6, 0xb, URZ ;  /* 0x0000000b06078899 */ /* 0x000fe400080006ff */
[----:B------:R-:W-:Y:S02]  /*1250*/  @!UP0 USHF.L.U32 UR6, UR6, 0x1, URZ ;  /* 0x0000000106068899 */ /* 0x000fe400080006ff */
[----:B------:R-:W-:Y:S01]  /*1260*/  @!UP0 ULEA UR4, UR54, UR4, 0x18 ;  /* 0x0000000436048291 */ /* 0x000fe2000f8ec0ff */
[----:B------:R-:W-:Y:S01]  /*1270*/  VOTEU.ALL UP0, P0 ;  /* 0x0000000000ff7886 */ /* 0x000fe20000000000 */
[----:B----4-:R-:W-:Y:S01]  /*1280*/  UISETP.EQ.U32.AND UP1, UPT, UR12, 0x1, UPT ;  /* 0x000000010c00788c */ /* 0x010fe2000bf22070 */
[----:B------:R-:W2:Y:S09]  /*1290*/  FENCE.VIEW.ASYNC.S ;  /* 0x00000000000073c6 */ /* 0x000eb20000000000 */
[----:B--2---:R2:W3:Y:S02]  /*12a0*/  @!UP0 SYNCS.EXCH.64 URZ, [UR4+0x330], UR6 ;  /* 0x0003300604ff85b2 */ /* 0x0044e40008000100 */
[----:B--2---:R-:W-:Y:S01]  /*12b0*/  UP2UR UR4, UPR, URZ, 0x2 ;  /* 0x00000002ff047883 */ /* 0x004fe20008000000 */
[----:B------:R-:W-:Y:S11]  /*12c0*/  BRA.U !UP1, `(.L_x_16) ;  /* 0x0000000109087547 */ /* 0x000ff6000b800000 */
[----:B-1-3--:R-:W-:Y:S01]  /*12d0*/  UCGABAR_ARV ;  /* 0x00000000000079c7 */ /* 0x00afe20008000000 */
[----:B------:R-:W-:Y:S05]  /*12e0*/  BRA `(.L_x_17) ;  /* 0x0000000000047947 */ /* 0x000fea0003800000 */
.L_x_16:
[----:B-1-3--:R-:W-:Y:S01]  /*12f0*/  NOP ;  /* 0x0000000000007918 */ /* 0x00afe20000000000 */
.L_x_17:
[----:B------:R-:W1:Y:S01]  /*1300*/  S2UR UR10, SR_CTAID.X ;  /* 0x00000000000a79c3 */ /* 0x000e620000002500 */
[----:B------:R-:W-:-:S05]  /*1310*/  CS2R.32 R3, SR_CgaSize ;  /* 0x0000000000037805 */ /* 0x000fca0000008a00 */
[----:B------:R-:W-:-:S05]  /*1320*/  IMAD R3, R3, -0xa0, RZ ;  /* 0xffffff6003037824 */ /* 0x000fca00078e02ff */
[----:B------:R-:W-:-:S14]  /*1330*/  R2UR UR5, R3 ;  /* 0x00000000030572ca */ /* 0x000fdc00000e0000 */
[----:B------:R-:W2:Y:S01]  /*1340*/  LDCU UR5, c[0x0][UR5+0x2b0] ;  /* 0x00005600050577ac */ /* 0x000ea20008000800 */
[----:B------:R-:W-:-:S05]  /*1350*/  CS2R.32 R3, SR_CgaSize ;  /* 0x0000000000037805 */ /* 0x000fca0000008a00 */
[----:B------:R-:W-:-:S05]  /*1360*/  IMAD R3, R3, -0xa0, RZ ;  /* 0xffffff6003037824 */ /* 0x000fca00078e02ff */
[----:B------:R-:W-:-:S14]  /*1370*/  R2UR UR4, R3 ;  /* 0x00000000030472ca */ /* 0x000fdc00000e0000 */
[----:B------:R-:W3:Y:S01]  /*1380*/  LDCU UR4, c[0x0][UR4+0x2b4] ;  /* 0x00005680040477ac */ /* 0x000ee20008000800 */
[----:B------:R-:W4:Y:S01]  /*1390*/  S2UR UR51, SR_CTAID.Y ;  /* 0x00000000003379c3 */ /* 0x000f220000002600 */
[----:B------:R-:W-:Y:S01]  /*13a0*/  ULOP3.LUT UR6, UR54, 0xc, URZ, 0xc0, !UPT ;  /* 0x0000000c36067892 */ /* 0x000fe2000f8ec0ff */
[----:B------:R-:W-:-:S05]  /*13b0*/  CS2R.32 R3, SR_CgaSize ;  /* 0x0000000000037805 */ /* 0x000fca0000008a00 */
[----:B------:R-:W-:-:S05]  /*13c0*/  IMAD R3, R3, -0xa0, RZ ;  /* 0xffffff6003037824 */ /* 0x000fca00078e02ff */
[----:B------:R-:W-:-:S14]  /*13d0*/  R2UR UR49, R3 ;  /* 0x00000000033172ca */ /* 0x000fdc00000e0000 */
[----:B------:R-:W3:Y:S01]  /*13e0*/  LDCU UR49, c[0x0][UR49+0x2a0] ;  /* 0x00005400313177ac */ /* 0x000ee20008000800 */
[----:B------:R-:W-:-:S05]  /*13f0*/  CS2R.32 R3, SR_CgaSize ;  /* 0x0000000000037805 */ /* 0x000fca0000008a00 */
[----:B------:R-:W-:-:S05]  /*1400*/  IMAD R3, R3, -0xa0, RZ ;  /* 0xffffff6003037824 */ /* 0x000fca00078e02ff */
[----:B------:R-:W-:-:S14]  /*1410*/  R2UR UR48, R3 ;  /* 0x00000000033072ca */ /* 0x000fdc00000e0000 */
[----:B------:R-:W3:Y:S01]  /*1420*/  LDCU UR48, c[0x0][UR48+0x2a4] ;  /* 0x00005480303077ac */ /* 0x000ee20008000800 */
[----:B------:R-:W3:Y:S01]  /*1430*/  S2UR UR36, SR_CTAID.Z ;  /* 0x00000000002479c3 */ /* 0x000ee20000002700 */
[----:B------:R-:W3:Y:S01]  /*1440*/  LDCU UR20, c[0x0][0xb24] ;  /* 0x00016480ff1477ac */ /* 0x000ee20008000800 */
[----:B------:R-:W-:Y:S01]  /*1450*/  ULOP3.LUT UR7, UR54, 0x3, URZ, 0xc0, !UPT ;  /* 0x0000000336077892 */ /* 0x000fe2000f8ec0ff */
[----:B-1----:R-:W-:Y:S01]  /*1460*/  I2FP.F32.U32 R3, UR10 ;  /* 0x0000000a00037c45 */ /* 0x002fe20008201000 */
[----:B------:R-:W-:Y:S02]  /*1470*/  ULOP3.LUT UR6, UR6, 0x1, UR54, 0xf8, !UPT ;  /* 0x0000000106067892 */ /* 0x000fe4000f8ef836 */
[----:B------:R-:W-:Y:S02]  /*1480*/  UISETP.GT.U32.AND UP1, UPT, UR7, 0xffff, UPT ;  /* 0x0000ffff0700788c */ /* 0x000fe4000bf24070 */
[----:B--2---:R-:W-:Y:S01]  /*1490*/  FMUL R3, R3, UR5 ;  /* 0x0000000503037c20 */ /* 0x004fe20008400000 */
[----:B------:R-:W-:Y:S01]  /*14a0*/  UISETP.GT.U32.AND UP0, UPT, UR6, 0xffff, UPT ;  /* 0x0000ffff0600788c */ /* 0x000fe2000bf04070 */
[----:B----4-:R-:W-:Y:S01]  /*14b0*/  I2FP.F32.U32 R2, UR51 ;  /* 0x0000003300027c45 */ /* 0x010fe20008201000 */
[----:B------:R-:W-:-:S03]  /*14c0*/  USEL UR7, UR7, 0xffff, !UP1 ;  /* 0x0000ffff07077887 */ /* 0x000fc6000c800000 */
[----:B------:R-:W1:Y:S01]  /*14d0*/  F2I.U32.TRUNC.NTZ R3, R3 ;  /* 0x0000000300037305 */ /* 0x000e62000020f000 */
[----:B------:R-:W-:Y:S01]  /*14e0*/  USEL UR6, UR6, 0xffff, !UP0 ;  /* 0x0000ffff06067887 */ /* 0x000fe2000c000000 */
[----:B---3--:R-:W-:Y:S01]  /*14f0*/  FMUL R2, R2, UR4 ;  /* 0x0000000402027c20 */ /* 0x008fe20008400000 */
[----:B------:R-:W-:Y:S02]  /*1500*/  USHF.L.U32 UR15, UR54, 0x8, URZ ;  /* 0x00000008360f7899 */ /* 0x000fe400080006ff */
[----:B------:R-:W-:Y:S02]  /*1510*/  USHF.R.U32.HI UR31, URZ, 0x1, UR54 ;  /* 0x00000001ff1f7899 */ /* 0x000fe40008011636 */
[----:B------:R-:W-:Y:S01]  /*1520*/  USHF.R.U32.HI UR30, URZ, 0x2, UR54 ;  /* 0x00000002ff1e7899 */ /* 0x000fe20008011636 */
[----:B------:R-:W2:Y:S01]  /*1530*/  F2I.U32.TRUNC.NTZ R2, R2 ;  /* 0x0000000200027305 */ /* 0x000ea2000020f000 */
[----:B------:R-:W-:Y:S02]  /*1540*/  ULOP3.LUT UR7, UR7, 0xffff, URZ, 0xc0, !UPT ;  /* 0x0000ffff07077892 */ /* 0x000fe4000f8ec0ff */
[----:B------:R-:W-:Y:S01]  /*1550*/  ULOP3.LUT UR6, UR6, 0xffff, URZ, 0xc0, !UPT ;  /* 0x0000ffff06067892 */ /* 0x000fe2000f8ec0ff */
[----:B------:R-:W-:Y:S01]  /*1560*/  UMOV UR14, 0x1111 ;  /* 0x00001111000e7882 */ /* 0x000fe20000000000 */
[----:B------:R-:W-:Y:S01]  /*1570*/  UMOV UR13, 0x5 ;  /* 0x00000005000d7882 */ /* 0x000fe20000000000 */
[----:B-1----:R-:W-:Y:S01]  /*1580*/  R2UR UR5, R3 ;  /* 0x00000000030572ca */ /* 0x002fe200000e0000 */
[----:B------:R-:W-:Y:S01]  /*1590*/  ULOP3.LUT UR16, UR15, 0xc00, URZ, 0xc0, !UPT ;  /* 0x00000c000f107892 */ /* 0x000fe2000f8ec0ff */
[----:B------:R-:W-:Y:S01]  /*15a0*/  PRMT R3, RZ, 0x7610, R3 ;  /* 0x00007610ff037816 */ /* 0x000fe20000000003 */
[----:B------:R-:W1:Y:S01]  /*15b0*/  LDCU UR37, c[0x0][0xb24] ;  /* 0x00016480ff2577ac */ /* 0x000e620008000800 */
[----:B------:R-:W3:Y:S01]  /*15c0*/  LDCU UR19, c[0x0][0xb30] ;  /* 0x00016600ff1377ac */ /* 0x000ee20008000800 */
[----:B--2---:R-:W-:-:S02]  /*15d0*/  R2UR UR4, R2 ;  /* 0x00000000020472ca */ /* 0x004fc400000e0000 */
[----:B------:R-:W-:Y:S01]  /*15e0*/  PRMT R2, RZ, 0x7610, R2 ;  /* 0x00007610ff027816 */ /* 0x000fe20000000002 */
[----:B------:R-:W-:-:S05]  /*15f0*/  UISETP.NE.AND UP5, UPT, UR11, 0x2, UPT ;  /* 0x000000020b00788c */ /* 0x000fca000bfa5270 */
[----:B------:R-:W-:Y:S02]  /*1600*/  UIADD3 UR5, UPT, UPT, -UR5, URZ, URZ ;  /* 0x000000ff05057290 */ /* 0x000fe4000fffe1ff */
[----:B------:R-:W-:Y:S02]  /*1610*/  ULOP3.LUT UR31, UR31, 0x1, URZ, 0xc0, !UPT ;  /* 0x000000011f1f7892 */ /* 0x000fe4000f8ec0ff */
[----:B------:R-:W-:Y:S02]  /*1620*/  ULOP3.LUT UR30, UR30, 0x3, URZ, 0xc0, !UPT ;  /* 0x000000031e1e7892 */ /* 0x000fe4000f8ec0ff */
[----:B------:R-:W-:Y:S02]  /*1630*/  ULOP3.LUT UR15, UR15, 0x200, URZ, 0xc0, !UPT ;  /* 0x000002000f0f7892 */ /* 0x000fe4000f8ec0ff */
[----:B------:R-:W-:Y:S02]  /*1640*/  UIADD3 UR4, UPT, UPT, -UR4, URZ, URZ ;  /* 0x000000ff04047290 */ /* 0x000fe4000fffe1ff */
[----:B------:R-:W-:Y:S01]  /*1650*/  UISETP.GE.AND UP6, UPT, UR20, 0x1, UPT ;  /* 0x000000011400788c */ /* 0x000fe2000bfc6270 */
[----:B------:R-:W-:Y:S01]  /*1660*/  UMOV UR50, UR10 ;  /* 0x0000000a00327c82 */ /* 0x000fe20008000000 */
[----:B------:R-:W-:-:S02]  /*1670*/  USHF.L.U32 UR14, UR14, UR7, URZ ;  /* 0x000000070e0e7299 */ /* 0x000fc400080006ff */
[----:B------:R-:W-:Y:S02]  /*1680*/  USHF.L.U32 UR13, UR13, UR6, URZ ;  /* 0x000000060d0d7299 */ /* 0x000fe400080006ff */
[----:B------:R-:W-:Y:S02]  /*1690*/  UIMAD UR49, UR49, UR5, UR10 ;  /* 0x00000005313172a4 */ /* 0x000fe4000f8e020a */
[----:B------:R-:W-:Y:S01]  /*16a0*/  UIMAD UR48, UR48, UR4, UR51 ;  /* 0x00000004303072a4 */ /* 0x000fe2000f8e0233 */
[----:B-1-3--:R-:W-:Y:S11]  /*16b0*/  BRA.U UP4, `(.L_x_18) ;  /* 0x0000000104ac7547 */ /* 0x00aff6000b800000 */
[----:B------:R-:W-:Y:S02]  /*16c0*/  UISETP.NE.AND UP0, UPT, UR48, URZ, UPT ;  /* 0x000000ff3000728c */ /* 0x000fe4000bf05270 */
[----:B------:R-:W-:Y:S02]  /*16d0*/  ULOP3.LUT UR8, UR49, 0x2, URZ, 0x3c, !UPT ;  /* 0x0000000231087892 */ /* 0x000fe4000f8e3cff */
[----:B------:R-:W-:Y:S02]  /*16e0*/  UISETP.GT.U32.AND UP1, UPT, UR49, 0x1, UP0 ;  /* 0x000000013100788c */ /* 0x000fe40008724070 */
[----:B------:R-:W-:Y:S02]  /*16f0*/  UISETP.NE.AND UP2, UPT, UR48, 0x1, UPT ;  /* 0x000000013000788c */ /* 0x000fe4000bf45270 */
[----:B------:R-:W-:Y:S02]  /*1700*/  UISETP.GT.U32.AND UP0, UPT, UR8, 0x1, UP0 ;  /* 0x000000010800788c */ /* 0x000fe40008704070 */
[----:B------:R-:W-:-:S02]  /*1710*/  USEL UR28, URZ, 0x1, UP1 ;  /* 0x00000001ff1c7887 */ /* 0x000fc40008800000 */
[----:B------:R-:W-:Y:S02]  /*1720*/  USEL UR23, URZ, 0x2, UP1 ;  /* 0x00000002ff177887 */ /* 0x000fe40008800000 */
[----:B------:R-:W-:Y:S02]  /*1730*/  UISETP.GT.U32.AND UP1, UPT, UR49, 0x1, UP2 ;  /* 0x000000013100788c */ /* 0x000fe40009724070 */
[----:B------:R-:W-:Y:S02]  /*1740*/  USEL UR7, URZ, 0x4, UP0 ;  /* 0x00000004ff077887 */ /* 0x000fe40008000000 */
[----:B------:R-:W-:Y:S02]  /*1750*/  USEL UR5, URZ, 0x8, UP0 ;  /* 0x00000008ff057887 */ /* 0x000fe40008000000 */
[----:B------:R-:W-:Y:S02]  /*1760*/  UISETP.GT.U32.AND UP0, UPT, UR8, 0x1, UP2 ;  /* 0x000000010800788c */ /* 0x000fe40009704070 */
[----:B------:R-:W-:-:S02]  /*1770*/  USEL UR27, URZ, 0x10, UP1 ;  /* 0x00000010ff1b7887 */ /* 0x000fc40008800000 */
[----:B------:R-:W-:Y:S02]  /*1780*/  USEL UR22, URZ, 0x20, UP1 ;  /* 0x00000020ff167887 */ /* 0x000fe40008800000 */
[----:B------:R-:W-:Y:S02]  /*1790*/  UISETP.NE.AND UP1, UPT, UR48, 0x2, UPT ;  /* 0x000000023000788c */ /* 0x000fe4000bf25270 */
[----:B------:R-:W-:Y:S02]  /*17a0*/  USEL UR6, URZ, 0x40, UP0 ;  /* 0x00000040ff067887 */ /* 0x000fe40008000000 */
[----:B------:R-:W-:Y:S02]  /*17b0*/  USEL UR4, URZ, 0x80, UP0 ;  /* 0x00000080ff047887 */ /* 0x000fe40008000000 */
[----:B------:R-:W-:Y:S02]  /*17c0*/  UISETP.GT.U32.AND UP0, UPT, UR49, 0x1, UP1 ;  /* 0x000000013100788c */ /* 0x000fe40008f04070 */
[----:B------:R-:W-:-:S02]  /*17d0*/  UISETP.NE.AND UP2, UPT, UR48, 0x3, UPT ;  /* 0x000000033000788c */ /* 0x000fc4000bf45270 */
[----:B------:R-:W-:Y:S02]  /*17e0*/  USEL UR25, URZ, 0x100, UP0 ;  /* 0x00000100ff197887 */ /* 0x000fe40008000000 */
[----:B------:R-:W-:Y:S02]  /*17f0*/  USEL UR21, URZ, 0x200, UP0 ;  /* 0x00000200ff157887 */ /* 0x000fe40008000000 */
[----:B------:R-:W-:Y:S02]  /*1800*/  UISETP.GT.U32.AND UP0, UPT, UR49, 0x1, UP2 ;  /* 0x000000013100788c */ /* 0x000fe40009704070 */
[----:B------:R-:W-:Y:S02]  /*1810*/  UIADD3 UR25, UPT, UPT, UR25, UR27, UR28 ;  /* 0x0000001b19197290 */ /* 0x000fe4000fffe01c */
[----:B------:R-:W-:Y:S02]  /*1820*/  USEL UR24, URZ, 0x1000, UP0 ;  /* 0x00001000ff187887 */ /* 0x000fe40008000000 */
[----:B------:R-:W-:-:S02]  /*1830*/  USEL UR9, URZ, 0x2000, UP0 ;  /* 0x00002000ff097887 */ /* 0x000fc40008000000 */
[----:B------:R-:W-:Y:S02]  /*1840*/  UIADD3 UR23, UPT, UPT, UR23, UR24, UR25 ;  /* 0x0000001817177290 */ /* 0x000fe4000fffe019 */
[----:B------:R-:W-:Y:S02]  /*1850*/  UISETP.GT.U32.AND UP1, UPT, UR8, 0x1, UP1 ;  /* 0x000000010800788c */ /* 0x000fe40008f24070 */
[----:B------:R-:W-:Y:S02]  /*1860*/  UIADD3 UR21, UPT, UPT, UR21, UR22, UR23 ;  /* 0x0000001615157290 */ /* 0x000fe4000fffe017 */
[----:B------:R-:W-:Y:S02]  /*1870*/  UISETP.GT.U32.AND UP0, UPT, UR8, 0x1, UP2 ;  /* 0x000000010800788c */ /* 0x000fe40009704070 */
[----:B------:R-:W-:Y:S02]  /*1880*/  USEL UR8, URZ, 0x400, UP1 ;  /* 0x00000400ff087887 */ /* 0x000fe40008800000 */
[----:B------:R-:W-:-:S02]  /*1890*/  UIADD3 UR9, UPT, UPT, UR7, UR9, UR21 ;  /* 0x0000000907097290 */ /* 0x000fc4000fffe015 */
[----:B------:R-:W-:Y:S02]  /*18a0*/  USEL UR7, URZ, 0x4000, UP0 ;  /* 0x00004000ff077887 */ /* 0x000fe40008000000 */
[----:B------:R-:W-:Y:S02]  /*18b0*/  UIADD3 UR9, UPT, UPT, UR8, UR6, UR9 ;  /* 0x0000000608097290 */ /* 0x000fe4000fffe009 */
[----:B------:R-:W-:Y:S02]  /*18c0*/  ULOP3.LUT UR6, UR49, 0xfffffffe, URZ, 0xc0, !UPT ;  /* 0xfffffffe31067892 */ /* 0x000fe4000f8ec0ff */
[----:B------:R-:W-:Y:S02]  /*18d0*/  USEL UR8, URZ, 0x800, UP1 ;  /* 0x00000800ff087887 */ /* 0x000fe40008800000 */
[----:B------:R-:W-:Y:S02]  /*18e0*/  UIADD3 UR5, UPT, UPT, UR5, UR7, UR9 ;  /* 0x0000000705057290 */ /* 0x000fe4000fffe009 */
[----:B------:R-:W-:-:S02]  /*18f0*/  ULEA UR6, UR48, UR6, 0x2 ;  /* 0x0000000630067291 */ /* 0x000fc4000f8e10ff */
[----:B------:R-:W-:Y:S02]  /*1900*/  USEL UR7, URZ, 0x8000, UP0 ;  /* 0x00008000ff077887 */ /* 0x000fe40008000000 */
[----:B------:R-:W-:-:S03]  /*1910*/  UIADD3 UR5, UPT, UPT, UR8, UR4, UR5 ;  /* 0x0000000408057290 */ /* 0x000fc6000fffe005 */
[----:B------:R-:W-:Y:S01]  /*1920*/  UMOV UR4, 0x3 ;  /* 0x0000000300047882 */ /* 0x000fe20000000000 */
[----:B------:R-:W-:Y:S02]  /*1930*/  UIADD3 UR5, UPT, UPT, UR5, UR7, URZ ;  /* 0x0000000705057290 */ /* 0x000fe4000fffe0ff */
[----:B------:R-:W-:-:S04]  /*1940*/  USHF.L.U32 UR4, UR4, UR6, URZ ;  /* 0x0000000604047299 */ /* 0x000fc800080006ff */
[----:B------:R-:W-:Y:S02]  /*1950*/  MOV R3, UR5 ;  /* 0x0000000500037c02 */ /* 0x000fe40008000f00 */
[----:B------:R-:W-:Y:S02]  /*1960*/  MOV R2, UR4 ;  /* 0x0000000400027c02 */ /* 0x000fe40008000f00 */
.L_x_18:
[----:B------:R-:W-:Y:S05]  /*1970*/  BRA.U !UP6, `(.L_x_19) ;  /* 0x000000010eb87547 */ /* 0x000fea000b800000 */
[----:B------:R-:W1:Y:S01]  /*1980*/  LDCU.128 UR4, c[0x0][0xb10] ;  /* 0x00016200ff0477ac */ /* 0x000e620008000c00 */
[----:B------:R-:W2:Y:S01]  /*1990*/  LDCU UR23, c[0x0][0x370] ;  /* 0x00006e00ff1777ac */ /* 0x000ea20008000800 */
[----:B------:R-:W3:Y:S01]  /*19a0*/  LDCU UR22, c[0x0][0x374] ;  /* 0x00006e80ff1677ac */ /* 0x000ee20008000800 */
[----:B------:R-:W4:Y:S01]  /*19b0*/  LDCU UR50, c[0x0][0xb0c] ;  /* 0x00016180ff3277ac */ /* 0x000f220008000800 */
[----:B------:R-:W2:Y:S01]  /*19c0*/  LDCU UR21, c[0x0][0xb20] ;  /* 0x00016400ff1577ac */ /* 0x000ea20008000800 */
[----:B------:R-:W2:Y:S01]  /*19d0*/  LDCU.64 UR8, c[0x0][0xb28] ;  /* 0x00016500ff0877ac */ /* 0x000ea20008000a00 */
[----:B-1----:R-:W-:Y:S02]  /*19e0*/  UISETP.NE.AND UP0, UPT, UR6, 0x1, UPT ;  /* 0x000000010600788c */ /* 0x002fe4000bf05270 */
[----:B---3--:R-:W-:Y:S02]  /*19f0*/  UIMAD.WIDE.U32 UR28, UR22, UR7, URZ ;  /* 0x00000007161c72a5 */ /* 0x008fe4000f8e00ff */
[----:B------:R-:W-:-:S02]  /*1a00*/  UISETP.NE.AND UP2, UPT, UR20, 0x1, UPT ;  /* 0x000000011400788c */ /* 0x000fc4000bf45270 */
[----:B----4-:R-:W-:Y:S02]  /*1a10*/  UISETP.NE.AND UP1, UPT, UR50, 0x1, UPT ;  /* 0x000000013200788c */ /* 0x010fe4000bf25270 */
[----:B------:R-:W-:Y:S02]  /*1a20*/  UIMAD.WIDE.U32 UR32, UR51, UR7, URZ ;  /* 0x00000007332072a5 */ /* 0x000fe4000f8e00ff */
[----:B--2---:R-:W-:Y:S01]  /*1a30*/  UIMAD.WIDE.U32 UR24, UR23, UR4, URZ ;  /* 0x00000004171872a5 */ /* 0x004fe2000f8e00ff */
[----:B------:R-:W-:Y:S01]  /*1a40*/  UMOV UR7, UR29 ;  /* 0x0000001d00077c82 */ /* 0x000fe20008000000 */
[----:B------:R-:W-:Y:S02]  /*1a50*/  UIMAD.WIDE.U32 UR28, UR10, UR4, URZ ;  /* 0x000000040a1c72a5 */ /* 0x000fe4000f8e00ff */
[----:B------:R-:W-:-:S03]  /*1a60*/  @UP0 USHF.R.U32.HI UR22, URZ, UR21, UR7 ;  /* 0x00000015ff160299 */ /* 0x000fc60008011607 */
[----:B------:R-:W-:Y:S02]  /*1a70*/  @UP1 USHF.R.U32.HI UR23, URZ, UR5, UR25 ;  /* 0x00000005ff171299 */ /* 0x000fe40008011619 */
[----:B------:R-:W-:Y:S02]  /*1a80*/  UIMAD.WIDE.U32 UR24, UR22, UR8, URZ ;  /* 0x00000008161872a5 */ /* 0x000fe4000f8e00ff */
[----:B------:R-:W-:Y:S02]  /*1a90*/  USHF.R.U32.HI UR33, URZ, UR21, UR33 ;  /* 0x00000015ff217299 */ /* 0x000fe40008011621 */
[----:B------:R-:W-:Y:S02]  /*1aa0*/  UIMAD.WIDE.U32 UR34, UR23, UR8, URZ ;  /* 0x00000008172272a5 */ /* 0x000fe4000f8e00ff */
[----:B------:R-:W-:Y:S02]  /*1ab0*/  @UP2 USHF.R.U32.HI UR22, URZ, UR9, UR25 ;  /* 0x00000009ff162299 */ /* 0x000fe40008011619 */
[----:B------:R-:W-:-:S02]  /*1ac0*/  USHF.R.U32.HI UR29, URZ, UR5, UR29 ;  /* 0x00000005ff1d7299 */ /* 0x000fc4000801161d */
[----:B------:R-:W-:Y:S02]  /*1ad0*/  USEL UR33, UR51, UR33, !UP0 ;  /* 0x0000002133217287 */ /* 0x000fe4000c000000 */
[----:B------:R-:W-:Y:S02]  /*1ae0*/  @UP2 USHF.R.U32.HI UR23, URZ, UR9, UR35 ;  /* 0x00000009ff172299 */ /* 0x000fe40008011623 */
[----:B------:R-:W-:Y:S02]  /*1af0*/  UIMAD UR22, UR22, UR20, URZ ;  /* 0x00000014161672a4 */ /* 0x000fe4000f8e02ff */
[----:B------:R-:W-:Y:S02]  /*1b00*/  USEL UR29, UR10, UR29, !UP1 ;  /* 0x0000001d0a1d7287 */ /* 0x000fe4000c800000 */
[----:B------:R-:W-:Y:S02]  /*1b10*/  UIMAD UR4, UR23, UR20, URZ ;  /* 0x00000014170472a4 */ /* 0x000fe4000f8e02ff */
[----:B------:R-:W-:-:S02]  /*1b20*/  UISETP.GE.AND UP0, UPT, UR33, UR22, UPT ;  /* 0x000000162100728c */ /* 0x000fc4000bf06270 */
[----:B------:R-:W-:Y:S02]  /*1b30*/  UIMAD.WIDE.U32 UR34, UR33, UR8, URZ ;  /* 0x00000008212272a5 */ /* 0x000fe4000f8e00ff */
[----:B------:R-:W-:Y:S02]  /*1b40*/  UISETP.GE.OR UP0, UPT, UR29, UR4, UP0 ;  /* 0x000000041d00728c */ /* 0x000fe40008706670 */
[----:B------:R-:W-:Y:S02]  /*1b50*/  USHF.R.U32.HI UR4, URZ, UR9, UR35 ;  /* 0x00000009ff047299 */ /* 0x000fe40008011623 */
[----:B------:R-:W-:Y:S02]  /*1b60*/  UIMAD.WIDE.U32 UR24, UR29, UR8, URZ ;  /* 0x000000081d1872a5 */ /* 0x000fe4000f8e00ff */
[----:B------:R-:W-:Y:S02]  /*1b70*/  USEL UR4, UR33, UR4, !UP2 ;  /* 0x0000000421047287 */ /* 0x000fe4000d000000 */
[----:B------:R-:W-:-:S02]  /*1b80*/  UIADD3 UR5, UPT, UPT, -UR33, URZ, URZ ;  /* 0x000000ff21057290 */ /* 0x000fc4000fffe1ff */
[----:B------:R-:W-:Y:S02]  /*1b90*/  UIADD3 UR8, UPT, UPT, -UR4, URZ, URZ ;  /* 0x000000ff04087290 */ /* 0x000fe4000fffe1ff */
[----:B------:R-:W-:Y:S02]  /*1ba0*/  @!UP0 USHF.R.U32.HI UR9, URZ, UR9, UR25 ;  /* 0x00000009ff098299 */ /* 0x000fe40008011619 */
[----:B------:R-:W-:Y:S02]  /*1bb0*/  UIMAD UR8, UR20, UR8, UR33 ;  /* 0x00000008140872a4 */ /* 0x000fe4000f8e0221 */
[----:B------:R-:W-:Y:S02]  /*1bc0*/  @!UP0 USEL UR9, UR29, UR9, !UP2 ;  /* 0x000000091d098287 */ /* 0x000fe4000d000000 */
[----:B------:R-:W-:Y:S02]  /*1bd0*/  UIADD3 UR7, UPT, UPT, -UR29, URZ, URZ ;  /* 0x000000ff1d077290 */ /* 0x000fe4000fffe1ff */
[----:B------:R-:W-:-:S02]  /*1be0*/  @!UP0 UIMAD UR8, UR8, UR23, UR9 ;  /* 0x00000017080882a4 */ /* 0x000fc4000f8e0209 */
[----:B------:R-:W-:Y:S02]  /*1bf0*/  @!UP0 UIADD3 UR4, UPT, UPT, UR4, -UR9, URZ ;  /* 0x8000000904048290 */ /* 0x000fe4000fffe0ff */
[----:B------:R-:W-:Y:S02]  /*1c00*/  UIMAD UR5, UR6, UR5, UR51 ;  /* 0x00000005060572a4 */ /* 0x000fe4000f8e0233 */
[----:B------:R-:W-:Y:S02]  /*1c10*/  @!UP0 UIMAD UR33, UR4, UR20, UR29 ;  /* 0x00000014042182a4 */ /* 0x000fe4000f8e021d */
[----:B------:R-:W-:Y:S01]  /*1c20*/  UIMAD UR7, UR50, UR7, UR10 ;  /* 0x00000007320772a4 */ /* 0x000fe2000f8e020a */
[----:B------:R-:W-:Y:S01]  /*1c30*/  @!UP0 UMOV UR29, UR8 ;  /* 0x00000008001d8c82 */ /* 0x000fe20008000000 */
[----:B------:R-:W-:Y:S02]  /*1c40*/  UIMAD UR51, UR33, UR6, UR5 ;  /* 0x00000006213372a4 */ /* 0x000fe4000f8e0205 */
[----:B------:R-:W-:-:S12]  /*1c50*/  UIMAD UR50, UR29, UR50, UR7 ;  /* 0x000000321d3272a4 */ /* 0x000fd8000f8e0207 */
.L_x_19:
[----:B------:R-:W-:-:S09]  /*1c60*/  UISETP.NE.AND UP0, UPT, UR19, 0x1, UPT ;  /* 0x000000011300788c */ /* 0x000fd2000bf05270 */
[----:B------:R-:W-:Y:S05]  /*1c70*/  BRA.U UP0, `(.L_x_20) ;  /* 0x0000000100407547 */ /* 0x000fea000b800000 */
[----:B------:R-:W1:Y:S01]  /*1c80*/  LDCU.128 UR4, c[0x0][0xb10] ;  /* 0x00016200ff0477ac */ /* 0x000e620008000c00 */
[----:B------:R-:W2:Y:S01]  /*1c90*/  LDCU UR9, c[0x0][0xb0c] ;  /* 0x00016180ff0977ac */ /* 0x000ea20008000800 */
[----:B------:R-:W3:Y:S01]  /*1ca0*/  LDCU UR8, c[0x0][0xb20] ;  /* 0x00016400ff0877ac */ /* 0x000ee20008000800 */
[----:B-1----:R-:W-:Y:S02]  /*1cb0*/  UIMAD.WIDE.U32 UR22, UR50, UR4, URZ ;  /* 0x00000004321672a5 */ /* 0x002fe4000f8e00ff */
[----:B------:R-:W-:Y:S02]  /*1cc0*/  UIMAD.WIDE.U32 UR20, UR51, UR7, URZ ;  /* 0x00000007331472a5 */ /* 0x000fe4000f8e00ff */
[----:B--2---:R-:W-:Y:S02]  /*1cd0*/  UISETP.NE.AND UP1, UPT, UR9, 0x1, UPT ;  /* 0x000000010900788c */ /* 0x004fe4000bf25270 */
[----:B------:R-:W-:Y:S01]  /*1ce0*/  UISETP.NE.AND UP0, UPT, UR6, 0x1, UPT ;  /* 0x000000010600788c */ /* 0x000fe2000bf05270 */
[----:B------:R-:W-:Y:S01]  /*1cf0*/  UMOV UR7, UR23 ;  /* 0x0000001700077c82 */ /* 0x000fe20008000000 */
[----:B---3--:R-:W-:-:S02]  /*1d00*/  USHF.R.U32.HI UR8, URZ, UR8, UR21 ;  /* 0x00000008ff087299 */ /* 0x008fc40008011615 */
[----:B------:R-:W-:Y:S02]  /*1d10*/  USHF.R.U32.HI UR5, URZ, UR5, UR7 ;  /* 0x00000005ff057299 */ /* 0x000fe40008011607 */
[----:B------:R-:W-:Y:S02]  /*1d20*/  USEL UR8, UR51, UR8, !UP0 ;  /* 0x0000000833087287 */ /* 0x000fe4000c000000 */
[----:B------:R-:W-:-:S04]  /*1d30*/  USEL UR5, UR50, UR5, !UP1 ;  /* 0x0000000532057287 */ /* 0x000fc8000c800000 */
[----:B------:R-:W-:Y:S02]  /*1d40*/  UIADD3 UR4, UPT, UPT, -UR8, UR5, URZ ;  /* 0x0000000508047290 */ /* 0x000fe4000fffe1ff */
[----:B------:R-:W-:Y:S02]  /*1d50*/  UIADD3 UR5, UPT, UPT, UR8, -UR5, URZ ;  /* 0x8000000508057290 */ /* 0x000fe4000fffe0ff */
[----:B------:R-:W-:Y:S02]  /*1d60*/  UIMAD UR51, UR4, UR6, UR51 ;  /* 0x00000006043372a4 */ /* 0x000fe4000f8e0233 */
[----:B------:R-:W-:-:S12]  /*1d70*/  UIMAD UR50, UR5, UR9, UR50 ;  /* 0x00000009053272a4 */ /* 0x000fd8000f8e0232 */
.L_x_20:
[----:B------:R-:W-:-:S09]  /*1d80*/  UISETP.EQ.U32.AND UP0, UPT, UR12, 0x1, UPT ;  /* 0x000000010c00788c */ /* 0x000fd2000bf02070 */
[----:B------:R-:W-:Y:S05]  /*1d90*/  BRA.U !UP0, `(.L_x_21) ;  /* 0x00000001080c7547 */ /* 0x000fea000b800000 */
[----:B------:R-:W-:Y:S01]  /*1da0*/  UCGABAR_WAIT ;  /* 0x0000000000007dc7 */ /* 0x000fe20008000000 */
[----:B------:R-:W-:Y:S01]  /*1db0*/  CCTL.IVALL ;  /* 0x00000000ff00798f */ /* 0x000fe20002000000 */
[----:B------:R-:W-:Y:S05]  /*1dc0*/  BRA `(.L_x_22) ;  /* 0x0000000000047947 */ /* 0x000fea0003800000 */
.L_x_21:
[----:B------:R-:W-:Y:S06]  /*1dd0*/  BAR.SYNC.DEFER_BLOCKING 0x0 ;  /* 0x0000000000007b1d */ /* 0x000fec0000010000 */
.L_x_22:
[----:B------:R-:W-:Y:S05]  /*1de0*/  BRA.U UP5, `(.L_x_23) ;  /* 0x0000002505f07547 */ /* 0x000fea000b800000 */
[----:B------:R-:W1:Y:S01]  /*1df0*/  LDCU UR6, c[0x0][0x38c] ;  /* 0x00007180ff0677ac */ /* 0x000e620008000800 */
[----:B------:R-:W-:Y:S01]  /*1e00*/  PLOP3.LUT P1, PT, PT, PT, UP3, 0x80, 0x8 ;  /* 0x000000000008781c */ /* 0x000fe20003f2f038 */
[----:B------:R-:W-:Y:S01]  /*1e10*/  IMAD.MOV.U32 R12, RZ, RZ, 0x1 ;  /* 0x00000001ff0c7424 */ /* 0x000fe200078e00ff */
[----:B------:R-:W-:Y:S01]  /*1e20*/  ISETP.NE.AND P2, PT, R0, RZ, P3 ;  /* 0x000000ff0000720c */ /* 0x000fe20001f45270 */
[----:B------:R-:W-:Y:S01]  /*1e30*/  USHF.L.U32 UR5, UR10, 0x5, URZ ;  /* 0x000000050a057899 */ /* 0x000fe200080006ff */
[----:B------:R-:W-:Y:S01]  /*1e40*/  PLOP3.LUT P1, PT, P1, PT, PT, 0x8, 0x80 ;  /* 0x000000000080781c */ /* 0x000fe20000f2e170 */
[----:B------:R-:W-:Y:S01]  /*1e50*/  USHF.L.U32 UR4, UR10, 0x7, URZ ;  /* 0x000000070a047899 */ /* 0x000fe200080006ff */
[----:B------:R-:W-:Y:S01]  /*1e60*/  CS2R R10, SRZ ;  /* 0x00000000000a7805 */ /* 0x000fe2000001ff00 */
[----:B------:R-:W-:Y:S01]  /*1e70*/  UMOV UR17, 0x400 ;  /* 0x0000040000117882 */ /* 0x000fe20000000000 */
[----:B------:R-:W-:Y:S01]  /*1e80*/  UISETP.NE.AND UP1, UPT, UR11, URZ, UPT ;  /* 0x000000ff0b00728c */ /* 0x000fe2000bf25270 */
[----:B------:R-:W-:Y:S01]  /*1e90*/  IMAD.MOV.U32 R9, RZ, RZ, RZ ;  /* 0x000000ffff097224 */ /* 0x000fe200078e00ff */
[----:B------:R-:W-:Y:S01]  /*1ea0*/  ULEA UR17, UR54, UR17, 0x18 ;  /* 0x0000001136117291 */ /* 0x000fe2000f8ec0ff */
[----:B------:R-:W-:Y:S01]  /*1eb0*/  IMAD.MOV.U32 R8, RZ, RZ, 0x1 ;  /* 0x00000001ff087424 */ /* 0x000fe200078e00ff */
[----:B------:R-:W-:-:S02]  /*1ec0*/  ULOP3.LUT UR5, UR5, 0x20, URZ, 0xc0, !UPT ;  /* 0x0000002005057892 */ /* 0x000fc4000f8ec0ff */
[----:B------:R-:W-:Y:S01]  /*1ed0*/  ULOP3.LUT UR4, UR4, 0x80, URZ, 0xc0, !UPT ;  /* 0x0000008004047892 */ /* 0x000fe2000f8ec0ff */
[----:B------:R-:W2:Y:S01]  /*1ee0*/  LDCU UR19, c[0x0][0x370] ;  /* 0x00006e00ff1377ac */ /* 0x000ea20008000800 */
[----:B-1----:R-:W-:Y:S02]  /*1ef0*/  UIADD3 UR7, UPT, UPT, UR6, 0x1f, URZ ;  /* 0x0000001f06077890 */ /* 0x002fe4000fffe0ff */
[----:B------:R-:W-:Y:S02]  /*1f00*/  UIADD3 UR20, UPT, UPT, UR6, 0x3e, URZ ;  /* 0x0000003e06147890 */ /* 0x000fe4000fffe0ff */
[----:B------:R-:W-:Y:S02]  /*1f10*/  USHF.R.S32.HI UR21, URZ, 0x1f, UR7 ;  /* 0x0000001fff157899 */ /* 0x000fe40008011407 */
[----:B------:R-:W-:Y:S02]  /*1f20*/  UIADD3 UR6, UPT, UPT, UR6, -0x1, URZ ;  /* 0xffffffff06067890 */ /* 0x000fe4000fffe0ff */
[----:B------:R-:W-:-:S02]  /*1f30*/  ULEA.HI UR21, UR21, UR7, URZ, 0x5 ;  /* 0x0000000715157291 */ /* 0x000fc4000f8f28ff */
[----:B------:R-:W-:Y:S02]  /*1f40*/  UISETP.GE.U32.AND UP2, UPT, UR6, -0x3f, UPT ;  /* 0xffffffc10600788c */ /* 0x000fe4000bf46070 */
[----:B------:R-:W-:Y:S01]  /*1f50*/  USHF.R.S32.HI UR21, URZ, 0x5, UR21 ;  /* 0x00000005ff157899 */ /* 0x000fe20008011415 */
[----:B------:R-:W1:Y:S03]  /*1f60*/  LDCU.64 UR22, c[0x0][0x348] ;  /* 0x00006900ff1677ac */ /* 0x000e660008000a00 */
[----:B------:R-:W-:Y:S01]  /*1f70*/  UISETP.LT.U32.AND UP0, UPT, UR21, 0x29, UPT ;  /* 0x000000291500788c */ /* 0x000fe2000bf01070 */
[----:B------:R-:W3:Y:S03]  /*1f80*/  LDCU UR18, c[0x0][0x374] ;  /* 0x00006e80ff1277ac */ /* 0x000ee60008000800 */
[----:B------:R-:W-:-:S02]  /*1f90*/  USEL UR41, UR21, 0x29, UP0 ;  /* 0x0000002915297887 */ /* 0x000fc40008000000 */
[----:B------:R-:W-:Y:S02]  /*1fa0*/  USEL UR26, UR26, 0x2, UP1 ;  /* 0x000000021a1a7887 */ /* 0x000fe40008800000 */
[----:B------:R-:W-:Y:S02]  /*1fb0*/  UIADD3 UR25, UPT, UPT, UR41, -0x1, URZ ;  /* 0xffffffff29197890 */ /* 0x000fe4000fffe0ff */
[----:B------:R-:W-:Y:S02]  /*1fc0*/  @UP2 UIADD3 UR25, UPT, UPT, UR41, URZ, URZ ;  /* 0x000000ff29192290 */ /* 0x000fe4000fffe0ff */
[----:B------:R-:W-:Y:S02]  /*1fd0*/  UIADD3 UR40, UPT, UPT, UR17, 0x4600, UR16 ;  /* 0x0000460011287890 */ /* 0x000fe4000fffe010 */
[----:B------:R-:W-:Y:S02]  /*1fe0*/  UIADD3 UR24, UPT, UPT, UR25, 0x1, URZ ;  /* 0x0000000119187890 */ /* 0x000fe4000fffe0ff */
[----:B------:R-:W-:-:S02]  /*1ff0*/  UIADD3 UR39, UPT, UPT, UR17, 0x2d600, UR15 ;  /* 0x0002d60011277890 */ /* 0x000fc4000fffe00f */
[----:B------:R-:W-:Y:S02]  /*2000*/  ULEA UR31, UR31, UR5, 0x4 ;  /* 0x000000051f1f7291 */ /* 0x000fe4000f8e20ff */
[----:B------:R-:W-:Y:S02]  /*2010*/  ULEA UR30, UR30, UR4, 0x5 ;  /* 0x000000041e1e7291 */ /* 0x000fe4000f8e28ff */
[----:B------:R-:W-:Y:S02]  /*2020*/  UIADD3 UR38, UPT, UPT, UR21, -UR41, URZ ;  /* 0x8000002915267290 */ /* 0x000fe4000fffe0ff */
[----:B------:R-:W-:Y:S01]  /*2030*/  UIADD3 UR25, UPT, UPT, -UR25, URZ, URZ ;  /* 0x000000ff19197290 */ /* 0x000fe2000fffe1ff */
[----:B-123--:R-:W-:-:S11]  /*2040*/  UMOV UR29, URZ ;  /* 0x000000ff001d7c82 */ /* 0x00efd60008000000 */
.L_x_43:
[----:B------:R-:W-:-:S09]  /*2050*/  UISETP.NE.AND UP0, UPT, UR54, URZ, UPT ;  /* 0x000000ff3600728c */ /* 0x000fd2000bf05270 */
[----:B------:R-:W-:Y:S05]  /*2060*/  BRA.U UP0, `(.L_x_24) ;  /* 0x0000000100287547 */ /* 0x000fea000b800000 */
[----:B------:R-:W-:Y:S02]  /*2070*/  LEA R0, R9, UR17, 0x3 ;  /* 0x0000001109007c11 */ /* 0x000fe4000f8e18ff */
[----:B------:R-:W-:-:S04]  /*2080*/  SHF.L.U32 R2, R8, 0x1f, RZ ;  /* 0x0000001f08027819 */ /* 0x000fc800000006ff */
[----:B------:R-:W1:Y:S02]  /*2090*/  SYNCS.PHASECHK.TRANS64.TRYWAIT P0, [R0+URZ+0x320], R2 ;  /* 0x00032002000075a7 */ /* 0x000e6400080011ff */
[----:B-1----:R-:W-:Y:S05]  /*20a0*/  @!P0 BRA `(.L_x_25) ;  /* 0x0000006c00688947 */ /* 0x002fea0003800000 */
.L_x_151:
[----:B------:R-:W-:Y:S01]  /*20b0*/  VIADD R9, R9, 0x1 ;  /* 0x0000000109097836 */ /* 0x000fe20000000000 */
[----:B------:R1:W-:Y:S04]  /*20c0*/  SYNCS.ARRIVE.TRANS64.A1T0 RZ, [R0+URZ+0x310], RZ ;  /* 0x000310ff00ff79a7 */ /* 0x0003e800081000ff */
[----:B------:R-:W-:-:S04]  /*20d0*/  ISETP.NE.AND P0, PT, R9, 0x2, PT ;  /* 0x000000020900780c */ /* 0x000fc80003f05270 */
[----:B------:R-:W-:Y:S02]  /*20e0*/  SEL R9, R9, RZ, P0 ;  /* 0x000000ff09097207 */ /* 0x000fe40000000000 */
[----:B-1----:R-:W-:-:S04]  /*20f0*/  SEL R0, RZ, 0x1, P0 ;  /* 0x00000001ff007807 */ /* 0x002fc80000000000 */
[----:B------:R-:W-:-:S07]  /*2100*/  LOP3.LUT R8, R8, R0, RZ, 0x3c, !PT ;  /* 0x0000000008087212 */ /* 0x000fce00078e3cff */
.L_x_24:
[----:B------:R-:W-:Y:S01]  /*2110*/  UISETP.GE.U32.AND UP0, UPT, UR20, 0x3f, UPT ;  /* 0x0000003f1400788c */ /* 0x000fe2000bf06070 */
[----:B------:R-:W-:Y:S01]  /*2120*/  SHF.L.U32 R0, R12, 0x1f, RZ ;  /* 0x0000001f0c007819 */ /* 0x000fe200000006ff */
[----:B------:R-:W-:Y:S02]  /*2130*/  ULEA.HI UR35, UR50, UR50, URZ, 0x1 ;  /* 0x0000003232237291 */ /* 0x000fe4000f8f08ff */
[----:B------:R-:W-:Y:S02]  /*2140*/  ULEA UR4, UR29, UR17, 0x3 ;  /* 0x000000111d047291 */ /* 0x000fe4000f8e18ff */
[----:B------:R-:W-:Y:S02]  /*2150*/  USHF.L.U32 UR35, UR35, 0x7, URZ ;  /* 0x0000000723237899 */ /* 0x000fe400080006ff */
[----:B------:R-:W-:Y:S02]  /*2160*/  ULEA UR11, UR51, UR31, 0x6 ;  /* 0x0000001f330b7291 */ /* 0x000fe4000f8e30ff */
[----:B------:R-:W-:-:S03]  /*2170*/  ULOP3.LUT UR35, UR35, 0xffffff00, URZ, 0xc0, !UPT ;  /* 0xffffff0023237892 */ /* 0x000fc6000f8ec0ff */
[----:B------:R1:W2:Y:S01]  /*2180*/  SYNCS.PHASECHK.TRANS64.TRYWAIT P0, [UR4+0x148], R0 ;  /* 0x00014800ff0075a7 */ /* 0x0002a20008001104 */
[----:B------:R-:W-:Y:S01]  /*2190*/  UIADD3 UR35, UPT, UPT, UR30, UR35, URZ ;  /* 0x000000231e237290 */ /* 0x000fe2000fffe0ff */
[----:B------:R-:W-:Y:S01]  /*21a0*/  UMOV UR4, URZ ;  /* 0x000000ff00047c82 */ /* 0x000fe20008000000 */
[----:B------:R-:W-:Y:S10]  /*21b0*/  BRA.U !UP0, `(.L_x_26) ;  /* 0x0000000108c87547 */ /* 0x000ff4000b800000 */
[----:B------:R-:W-:Y:S01]  /*21c0*/  UMOV UR5, UR25 ;  /* 0x0000001900057c82 */ /* 0x000fe20008000000 */
[----:B------:R-:W-:Y:S01]  /*21d0*/  UMOV UR50, UR29 ;  /* 0x0000001d00327c82 */ /* 0x000fe20008000000 */
[----:B------:R-:W-:-:S05]  /*21e0*/  UMOV UR34, URZ ;  /* 0x000000ff00227c82 */ /* 0x000fca0008000000 */
.L_x_32:
[----:B------:R-:W-:Y:S01]  /*21f0*/  ULEA UR33, UR50, UR17, 0x3 ;  /* 0x0000001132217291 */ /* 0x000fe2000f8e18ff */
[----:B--2---:R-:W-:Y:S01]  /*2200*/  @P3 MOV R2, 0x2800 ;  /* 0x0000280000023802 */ /* 0x004fe20000000f00 */
[----:B--234-:R-:W-:Y:S10]  /*2210*/  @P0 BRA `(.L_x_27) ;  /* 0x00000000000c0947 */ /* 0x01cff40003800000 */
[----:B------:R-:W-:-:S04]  /*2220*/  SHF.L.U32 R3, R12, 0x1f, RZ ;  /* 0x0000001f0c037819 */ /* 0x000fc800000006ff */
[----:B------:R-:W2:Y:S02]  /*2230*/  SYNCS.PHASECHK.TRANS64.TRYWAIT P0, [UR33+0x148], R3 ;  /* 0x00014803ff0075a7 */ /* 0x000ea40008001121 */
[----:B--2---:R-:W-:Y:S05]  /*2240*/  @!P0 BRA `(.L_x_28) ;  /* 0x0000006c00148947 */ /* 0x004fea0003800000 */
.L_x_27:
[----:B------:R2:W-:Y:S01]  /*2250*/  @P3 SYNCS.ARRIVE.TRANS64 RZ, [UR33], R2 ;  /* 0x00000002ffff39a7 */ /* 0x0005e20008000021 */
[----:B------:R-:W-:Y:S02]  /*2260*/  ULOP3.LUT UR4, UR26, 0x2, URZ, 0xfc, !UPT ;  /* 0x000000021a047892 */ /* 0x000fe4000f8efcff */
[----:B------:R-:W-:Y:S02]  /*2270*/  UIADD3 UR5, UPT, UPT, UR5, 0x1, URZ ;  /* 0x0000000105057890 */ /* 0x000fe4000fffe0ff */
[----:B------:R-:W-:Y:S02]  /*2280*/  UISETP.NE.AND UP0, UPT, UR4, 0x2, UPT ;  /* 0x000000020400788c */ /* 0x000fe4000bf05270 */
[----:B------:R-:W-:-:S07]  /*2290*/  UISETP.NE.AND UP2, UPT, UR5, 0x1, UPT ;  /* 0x000000010500788c */ /* 0x000fce000bf45270 */
[----:B------:R-:W-:Y:S05]  /*22a0*/  BRA.U UP0, `(.L_x_29) ;  /* 0x0000000100047547 */ /* 0x000fea000b800000 */
[----:B------:R-:W-:Y:S05]  /*22b0*/  BPT.TRAP 0x1 ;  /* 0x000000040000795c */ /* 0x000fea0000300000 */
.L_x_29:
[----:B------:R-:W-:Y:S04]  /*22c0*/  BSSY.RECONVERGENT B0, `(.L_x_30) ;  /* 0x0000003000007945 */ /* 0x000fe80003800200 */
[----:B------:R-:W-:Y:S05]  /*22d0*/  @!P2 BRA `(.L_x_31) ;  /* 0x000000000004a947 */ /* 0x000fea0003800000 */
[----:B------:R-:W-:Y:S05]  /*22e0*/  BPT.TRAP 0x1 ;  /* 0x000000040000795c */ /* 0x000fea0000300000 */
.L_x_31:
[----:B------:R-:W-:Y:S05]  /*22f0*/  BSYNC.RECONVERGENT B0 ;  /* 0x0000000000007941 */ /* 0x000fea0003800200 */
.L_x_30:
[----:B------:R-:W-:Y:S02]  /*2300*/  UIADD3 UR29, UPT, UPT, UR50, 0x1, URZ ;  /* 0x00000001321d7890 */ /* 0x000fe4000fffe0ff */
[----:B------:R-:W-:Y:S02]  /*2310*/  ULEA UR32, UR50, UR16, 0xc ;  /* 0x0000001032207291 */ /* 0x000fe4000f8e60ff */
[----:B------:R-:W-:Y:S02]  /*2320*/  UISETP.NE.AND UP0, UPT, UR29, 0x29, UPT ;  /* 0x000000291d00788c */ /* 0x000fe4000bf05270 */
[----:B------:R-:W-:Y:S02]  /*2330*/  UIADD3 UR46, UP1, UPT, UR22, 0x80, URZ ;  /* 0x00000080162e7890 */ /* 0x000fe4000ff3e0ff */
[----:B------:R-:W-:Y:S02]  /*2340*/  USEL UR6, URZ, 0x1, UP0 ;  /* 0x00000001ff067887 */ /* 0x000fe40008000000 */
[----:B------:R-:W-:-:S02]  /*2350*/  USEL UR29, UR29, URZ, UP0 ;  /* 0x000000ff1d1d7287 */ /* 0x000fc40008000000 */
[----:B------:R-:W-:Y:S02]  /*2360*/  ULEA UR8, UR50, UR15, 0xa ;  /* 0x0000000f32087291 */ /* 0x000fe4000f8e50ff */
[----:B------:R-:W-:Y:S01]  /*2370*/  UIADD3 UR44, UP0, UPT, UR22, 0x180, URZ ;  /* 0x00000180162c7890 */ /* 0x000fe2000ff1e0ff */
[----:B------:R-:W-:Y:S01]  /*2380*/  LOP3.LUT R12, R12, UR6, RZ, 0x3c, !PT ;  /* 0x000000060c0c7c12 */ /* 0x000fe2000f8e3cff */
[----:B------:R-:W-:Y:S02]  /*2390*/  ULEA UR4, UR29, UR17, 0x3 ;  /* 0x000000111d047291 */ /* 0x000fe4000f8e18ff */
[----:B------:R-:W-:Y:S01]  /*23a0*/  ULOP3.LUT UR33, UR33, 0xfefffff8, URZ, 0xc0, !UPT ;  /* 0xfefffff821217892 */ /* 0x000fe2000f8ec0ff */
[----:B-1----:R-:W-:Y:S01]  /*23b0*/  SHF.L.U32 R0, R12, 0x1f, RZ ;  /* 0x0000001f0c007819 */ /* 0x002fe200000006ff */
[----:B------:R-:W-:Y:S02]  /*23c0*/  UIADD3.X UR47, UPT, UPT, URZ, UR23, URZ, UP1, !UPT ;  /* 0x00000017ff2f7290 */ /* 0x000fe40008ffe4ff */
[----:B------:R-:W-:-:S02]  /*23d0*/  UIADD3 UR32, UPT, UPT, UR17, 0x4600, UR32 ;  /* 0x0000460011207890 */ /* 0x000fc4000fffe020 */
[----:B------:R-:W-:Y:S01]  /*23e0*/  UPRMT UR7, URZ, 0x5410, UR14 ;  /* 0x00005410ff077896 */ /* 0x000fe2000800000e */
[----:B------:R3:W4:Y:S01]  /*23f0*/  SYNCS.PHASECHK.TRANS64.TRYWAIT P0, [UR4+0x148], R0 ;  /* 0x00014800ff0075a7 */ /* 0x0007220008001104 */
[----:B------:R-:W-:Y:S02]  /*2400*/  UIADD3 UR8, UPT, UPT, UR17, 0x2d600, UR8 ;  /* 0x0002d60011087890 */ /* 0x000fe4000fffe008 */
[----:B------:R-:W-:Y:S02]  /*2410*/  UIADD3.X UR45, UPT, UPT, URZ, UR23, URZ, UP0, !UPT ;  /* 0x00000017ff2d7290 */ /* 0x000fe400087fe4ff */
[----:B------:R-:W-:Y:S01]  /*2420*/  UPRMT UR6, URZ, 0x5410, UR13 ;  /* 0x00005410ff067896 */ /* 0x000fe2000800000d */
[----:B------:R-:W-:Y:S01]  /*2430*/  UMOV UR42, 0x0 ;  /* 0x00000000002a7882 */ /* 0x000fe20000000000 */
[----:B------:R-:W-:Y:S01]  /*2440*/  UMOV UR43, 0x10000000 ;  /* 0x10000000002b7882 */ /* 0x000fe20000000000 */
[----:B------:R-:W-:Y:S01]  /*2450*/  UMOV UR10, UR34 ;  /* 0x00000022000a7c82 */ /* 0x000fe20008000000 */
[----:B------:R-:W-:Y:S01]  /*2460*/  UMOV UR12, UR36 ;  /* 0x00000024000c7c82 */ /* 0x000fe20008000000 */
[----:B------:R-:W-:Y:S01]  /*2470*/  UMOV UR9, UR33 ;  /* 0x0000002100097c82 */ /* 0x000fe20008000000 */
[----:B------:R1:W-:Y:S01]  /*2480*/  UTMALDG.3D.MULTICAST.2CTA [UR32], [UR46], UR7, desc[UR42] ;  /* 0x00002a202e0073b4 */ /* 0x0003e20008211807 */
[----:B------:R-:W-:Y:S01]  /*2490*/  UMOV UR4, UR24 ;  /* 0x0000001800047c82 */ /* 0x000fe20008000000 */
[----:B------:R-:W-:Y:S01]  /*24a0*/  UMOV UR50, UR29 ;  /* 0x0000001d00327c82 */ /* 0x000fe20008000000 */
[----:B------:R3:W-:Y:S01]  /*24b0*/  UTMALDG.3D.MULTICAST.2CTA [UR8], [UR44], UR6, desc[UR42] ;  /* 0x00002a082c0073b4 */ /* 0x0007e20008211806 */
[----:B-1----:R-:W-:Y:S01]  /*24c0*/  UIADD3 UR34, UPT, UPT, UR34, 0x20, URZ ;  /* 0x0000002022227890 */ /* 0x002fe2000fffe0ff */
[----:B------:R-:W-:Y:S11]  /*24d0*/  BRA.U UP2, `(.L_x_32) ;  /* 0xfffffffd02447547 */ /* 0x000ff6000b83ffff */
.L_x_26:
[----:B------:R-:W-:Y:S01]  /*24e0*/  ULEA UR5, UR29, UR17, 0x3 ;  /* 0x000000111d057291 */ /* 0x000fe2000f8e18ff */
[----:B-1-3--:R-:W-:Y:S01]  /*24f0*/  SHF.L.U32 R0, R12, 0x1f, RZ ;  /* 0x0000001f0c007819 */ /* 0x00afe200000006ff */
[----:B------:R-:W-:Y:S01]  /*2500*/  @!P1 SYNCS.ARRIVE.TRANS64.A1T0 RZ, [UR17+0x2a8], RZ ;  /* 0x0002a8ffffff99a7 */ /* 0x000fe20008100011 */
[----:B------:R-:W-:-:S06]  /*2510*/  UISETP.GT.AND UP0, UPT, UR21, UR41, UPT ;  /* 0x000000291500728c */ /* 0x000fcc000bf04270 */
[----:B--2-4-:R1:W2:Y:S03]  /*2520*/  SYNCS.PHASECHK.TRANS64.TRYWAIT P0, [UR5+0x148], R0 ;  /* 0x00014800ff0075a7 */ /* 0x0142a60008001105 */
[----:B------:R-:W-:Y:S05]  /*2530*/  BRA.U !UP0, `(.L_x_33) ;  /* 0x0000000108b87547 */ /* 0x000fea000b800000 */
[----:B------:R-:W-:Y:S01]  /*2540*/  UIADD3 UR6, UPT, UPT, UR38, UR4, URZ ;  /* 0x0000000426067290 */ /* 0x000fe2000fffe0ff */
[----:B------:R-:W-:-:S11]  /*2550*/  UMOV UR50, UR29 ;  /* 0x0000001d00327c82 */ /* 0x000fd60008000000 */
.L_x_39:
[----:B------:R-:W-:Y:S01]  /*2560*/  ULEA UR33, UR50, UR17, 0x3 ;  /* 0x0000001132217291 */ /* 0x000fe2000f8e18ff */
[----:B--2---:R-:W-:Y:S01]  /*2570*/  @P3 MOV R2, 0x2800 ;  /* 0x0000280000023802 */ /* 0x004fe20000000f00 */
[----:B--2-4-:R-:W-:Y:S10]  /*2580*/  @P0 BRA `(.L_x_34) ;  /* 0x00000000000c0947 */ /* 0x014ff40003800000 */
[----:B------:R-:W-:-:S04]  /*2590*/  SHF.L.U32 R3, R12, 0x1f, RZ ;  /* 0x0000001f0c037819 */ /* 0x000fc800000006ff */
[----:B------:R-:W2:Y:S02]  /*25a0*/  SYNCS.PHASECHK.TRANS64.TRYWAIT P0, [UR33+0x148], R3 ;  /* 0x00014803ff0075a7 */ /* 0x000ea40008001121 */
[----:B--2---:R-:W-:Y:S05]  /*25b0*/  @!P0 BRA `(.L_x_35) ;  /* 0x0000006800508947 */ /* 0x004fea0003800000 */
.L_x_34:
[----:B------:R2:W-:Y:S01]  /*25c0*/  @P3 SYNCS.ARRIVE.TRANS64 RZ, [UR33], R2 ;  /* 0x00000002ffff39a7 */ /* 0x0005e20008000021 */
[----:B------:R-:W-:-:S04]  /*25d0*/  ULOP3.LUT UR5, UR26, 0x2, URZ, 0xfc, !UPT ;  /* 0x000000021a057892 */ /* 0x000fc8000f8efcff */
[----:B------:R-:W-:-:S09]  /*25e0*/  UISETP.NE.AND UP0, UPT, UR5, 0x2, UPT ;  /* 0x000000020500788c */ /* 0x000fd2000bf05270 */
[----:B------:R-:W-:Y:S05]  /*25f0*/  BRA.U UP0, `(.L_x_36) ;  /* 0x0000000100047547 */ /* 0x000fea000b800000 */
[----:B------:R-:W-:Y:S05]  /*2600*/  BPT.TRAP 0x1 ;  /* 0x000000040000795c */ /* 0x000fea0000300000 */
.L_x_36:
[----:B------:R-:W-:Y:S04]  /*2610*/  BSSY.RECONVERGENT B0, `(.L_x_37) ;  /* 0x0000003000007945 */ /* 0x000fe80003800200 */
[----:B------:R-:W-:Y:S05]  /*2620*/  @!P2 BRA `(.L_x_38) ;  /* 0x000000000004a947 */ /* 0x000fea0003800000 */
[----:B------:R-:W-:Y:S05]  /*2630*/  BPT.TRAP 0x1 ;  /* 0x000000040000795c */ /* 0x000fea0000300000 */
.L_x_38:
[----:B------:R-:W-:Y:S05]  /*2640*/  BSYNC.RECONVERGENT B0 ;  /* 0x0000000000007941 */ /* 0x000fea0003800200 */
.L_x_37:
[----:B------:R-:W-:Y:S02]  /*2650*/  UIADD3 UR29, UPT, UPT, UR50, 0x1, URZ ;  /* 0x00000001321d7890 */ /* 0x000fe4000fffe0ff */
[----:B------:R-:W-:Y:S02]  /*2660*/  UIADD3 UR46, UP1, UPT, UR22, 0x80, URZ ;  /* 0x00000080162e7890 */ /* 0x000fe4000ff3e0ff */
[----:B------:R-:W-:Y:S02]  /*2670*/  UISETP.NE.AND UP0, UPT, UR29, 0x29, UPT ;  /* 0x000000291d00788c */ /* 0x000fe4000bf05270 */
[----:B------:R-:W-:Y:S02]  /*2680*/  USHF.L.U32 UR34, UR4, 0x5, URZ ;  /* 0x0000000504227899 */ /* 0x000fe400080006ff */
[----:B------:R-:W-:Y:S02]  /*2690*/  USEL UR7, URZ, 0x1, UP0 ;  /* 0x00000001ff077887 */ /* 0x000fe40008000000 */
[----:B------:R-:W-:-:S02]  /*26a0*/  USEL UR29, UR29, URZ, UP0 ;  /* 0x000000ff1d1d7287 */ /* 0x000fc40008000000 */
[----:B------:R-:W-:Y:S02]  /*26b0*/  UIADD3 UR44, UP0, UPT, UR22, 0x180, URZ ;  /* 0x00000180162c7890 */ /* 0x000fe4000ff1e0ff */
[----:B------:R-:W-:Y:S01]  /*26c0*/  ULEA UR5, UR29, UR17, 0x3 ;  /* 0x000000111d057291 */ /* 0x000fe2000f8e18ff */
[----:B------:R-:W-:Y:S01]  /*26d0*/  LOP3.LUT R12, R12, UR7, RZ, 0x3c, !PT ;  /* 0x000000070c0c7c12 */ /* 0x000fe2000f8e3cff */
[----:B------:R-:W-:Y:S02]  /*26e0*/  ULOP3.LUT UR33, UR33, 0xfefffff8, URZ, 0xc0, !UPT ;  /* 0xfefffff821217892 */ /* 0x000fe4000f8ec0ff */
[----:B------:R-:W-:Y:S01]  /*26f0*/  ULEA UR32, UR50, UR40, 0xc ;  /* 0x0000002832207291 */ /* 0x000fe2000f8e60ff */
[----:B-1----:R-:W-:Y:S01]  /*2700*/  SHF.L.U32 R0, R12, 0x1f, RZ ;  /* 0x0000001f0c007819 */ /* 0x002fe200000006ff */
[----:B------:R-:W-:Y:S02]  /*2710*/  UPRMT UR7, URZ, 0x5410, UR14 ;  /* 0x00005410ff077896 */ /* 0x000fe4000800000e */
[----:B------:R-:W-:Y:S01]  /*2720*/  UIADD3.X UR47, UPT, UPT, URZ, UR23, URZ, UP1, !UPT ;  /* 0x00000017ff2f7290 */ /* 0x000fe20008ffe4ff */
[----:B------:R3:W4:Y:S01]  /*2730*/  SYNCS.PHASECHK.TRANS64.TRYWAIT P0, [UR5+0x148], R0 ;  /* 0x00014800ff0075a7 */ /* 0x0007220008001105 */
[----:B------:R-:W-:-:S02]  /*2740*/  ULEA UR8, UR50, UR39, 0xa ;  /* 0x0000002732087291 */ /* 0x000fc4000f8e50ff */
[----:B------:R-:W-:Y:S02]  /*2750*/  UPRMT UR5, URZ, 0x5410, UR13 ;  /* 0x00005410ff057896 */ /* 0x000fe4000800000d */
[----:B------:R-:W-:Y:S01]  /*2760*/  UIADD3.X UR45, UPT, UPT, URZ, UR23, URZ, UP0, !UPT ;  /* 0x00000017ff2d7290 */ /* 0x000fe200087fe4ff */
[----:B------:R-:W-:Y:S01]  /*2770*/  UMOV UR42, 0x0 ;  /* 0x00000000002a7882 */ /* 0x000fe20000000000 */
[----:B------:R-:W-:Y:S01]  /*2780*/  UMOV UR43, 0x10000000 ;  /* 0x10000000002b7882 */ /* 0x000fe20000000000 */
[----:B------:R-:W-:Y:S01]  /*2790*/  UMOV UR12, UR36 ;  /* 0x00000024000c7c82 */ /* 0x000fe20008000000 */
[----:B------:R-:W-:Y:S01]  /*27a0*/  UMOV UR9, UR33 ;  /* 0x0000002100097c82 */ /* 0x000fe20008000000 */
[----:B------:R-:W-:Y:S01]  /*27b0*/  UMOV UR10, UR34 ;  /* 0x00000022000a7c82 */ /* 0x000fe20008000000 */
[----:B------:R3:W-:Y:S01]  /*27c0*/  UTMALDG.3D.MULTICAST.2CTA [UR32], [UR46], UR7, desc[UR42] ;  /* 0x00002a202e0073b4 */ /* 0x0007e20008211807 */
[----:B------:R-:W-:Y:S01]  /*27d0*/  UIADD3 UR4, UPT, UPT, UR4, 0x1, URZ ;  /* 0x0000000104047890 */ /* 0x000fe2000fffe0ff */
[----:B------:R-:W-:-:S03]  /*27e0*/  UMOV UR50, UR29 ;  /* 0x0000001d00327c82 */ /* 0x000fc60008000000 */
[----:B------:R-:W-:Y:S01]  /*27f0*/  UISETP.NE.AND UP0, UPT, UR4, UR6, UPT ;  /* 0x000000060400728c */ /* 0x000fe2000bf05270 */
[----:B------:R3:W-:Y:S08]  /*2800*/  UTMALDG.3D.MULTICAST.2CTA [UR8], [UR44], UR5, desc[UR42] ;  /* 0x00002a082c0073b4 */ /* 0x0007f00008211805 */
[----:B---3--:R-:W-:Y:S05]  /*2810*/  BRA.U UP0, `(.L_x_39) ;  /* 0xfffffffd00507547 */ /* 0x008fea000b83ffff */
.L_x_33:
[C---:B------:R-:W-:Y:S01]  /*2820*/  LEA R3, R11.reuse, UR17, 0x3 ;  /* 0x000000110b037c11 */ /* 0x040fe2000f8e18ff */
[----:B------:R-:W-:Y:S01]  /*2830*/  NOP ;  /* 0x0000000000007918 */ /* 0x000fe20000000000 */
[----:B-1----:R-:W-:Y:S02]  /*2840*/  SHF.L.U32 R0, R10, 0x1f, RZ ;  /* 0x0000001f0a007819 */ /* 0x002fe400000006ff */
[----:B------:R-:W-:Y:S02]  /*2850*/  LEA R4, R11, UR17, 0x4 ;  /* 0x000000110b047c11 */ /* 0x000fe4000f8e20ff */
[----:B--2-4-:R-:W1:Y:S02]  /*2860*/  SYNCS.PHASECHK.TRANS64.TRYWAIT P0, [R3+URZ+0x2b0], R0 ;  /* 0x0002b000030075a7 */ /* 0x014e6400080011ff */
[----:B-1----:R-:W-:Y:S05]  /*2870*/  @!P0 BRA `(.L_x_40) ;  /* 0x0000006400b88947 */ /* 0x002fea0003800000 */
.L_x_154:
[----:B------:R-:W2:Y:S01]  /*2880*/  LDS.128 R4, [R4+0x340] ;  /* 0x0003400004047984 */ /* 0x000ea20000000c00 */
[----:B------:R-:W-:Y:S01]  /*2890*/  UISETP.GE.AND UP0, UPT, UR37, 0x1, UPT ;  /* 0x000000012500788c */ /* 0x000fe2000bf06270 */
[----:B------:R-:W-:Y:S01]  /*28a0*/  @!PT LDS RZ, [RZ] ;  /* 0x00000000fffff984 */ /* 0x000fe20000000800 */
[----:B------:R-:W-:Y:S01]  /*28b0*/  @!PT LDS RZ, [RZ] ;  /* 0x00000000fffff984 */ /* 0x000fe20000000800 */
[----:B------:R-:W-:Y:S01]  /*28c0*/  @!PT LDS RZ, [RZ] ;  /* 0x00000000fffff984 */ /* 0x000fe20000000800 */
[----:B------:R-:W-:Y:S01]  /*28d0*/  @!PT LDS RZ, [RZ] ;  /* 0x00000000fffff984 */ /* 0x000fe20000000800 */
[----:B------:R3:W-:Y:S06]  /*28e0*/  MEMBAR.ALL.CTA ;  /* 0x0000000000007992 */ /* 0x0007ec0000008000 */
[----:B---3--:R-:W3:Y:S01]  /*28f0*/  FENCE.VIEW.ASYNC.S ;  /* 0x00000000000073c6 */ /* 0x008ee20000000000 */
[----:B--2---:R-:W-:-:S13]  /*2900*/  LOP3.LUT P0, RZ, R6, 0x1, RZ, 0xc0, !PT ;  /* 0x0000000106ff7812 */ /* 0x004fda000780c0ff */
[----:B---3--:R-:W-:Y:S01]  /*2910*/  VOTEU.ANY UP1, P0 ;  /* 0x0000000000ff7886 */ /* 0x008fe20000020100 */
[----:B------:R-:W-:-:S13]  /*2920*/  PLOP3.LUT P0, PT, PT, PT, UP1, 0x80, 0x8 ;  /* 0x000000000008781c */ /* 0x000fda0003f0f018 */
[----:B-1----:R-:W-:Y:S02]  /*2930*/  @P0 LOP3.LUT R0, R5, 0xffff, RZ, 0xc0, !PT ;  /* 0x0000ffff05000812 */ /* 0x002fe400078ec0ff */
[----:B------:R-:W-:Y:S02]  /*2940*/  @P0 MOV R2, R4 ;  /* 0x0000000400020202 */ /* 0x000fe40000000f00 */
[----:B------:R-:W-:Y:S01]  /*2950*/  @P0 R2UR UR5, R0 ;  /* 0x00000000000502ca */ /* 0x000fe200000e0000 */
[----:B------:R-:W-:Y:S01]  /*2960*/  VIADD R0, R3, 0x2c0 ;  /* 0x000002c003007836 */ /* 0x000fe20000000000 */
[----:B------:R-:W-:Y:S02]  /*2970*/  @P0 SHF.R.U32.HI R4, RZ, 0x10, R5 ;  /* 0x00000010ff040819 */ /* 0x000fe40000011605 */
[----:B------:R-:W-:Y:S02]  /*2980*/  @P0 R2UR UR6, R2 ;  /* 0x00000000020602ca */ /* 0x000fe400000e0000 */
[----:B------:R-:W-:-:S02]  /*2990*/  PRMT R0, RZ, 0x654, R0 ;  /* 0x00000654ff007816 */ /* 0x000fc40000000000 */
[----:B------:R-:W-:Y:S02]  /*29a0*/  @P0 R2UR UR4, R4 ;  /* 0x00000000040402ca */ /* 0x000fe400000e0000 */
[----:B------:R1:W-:Y:S03]  /*29b0*/  SYNCS.ARRIVE.TRANS64.RED.A1T0 RZ, [R0+URZ], RZ ;  /* 0x000000ff00ff79a7 */ /* 0x0003e600081004ff */
[----:B------:R-:W-:-:S04]  /*29c0*/  @UP1 UMOV UR27, UR5 ;  /* 0x00000005001b1c82 */ /* 0x000fc80008000000 */
[----:B------:R-:W-:-:S04]  /*29d0*/  @UP1 UMOV UR28, UR6 ;  /* 0x00000006001c1c82 */ /* 0x000fc80008000000 */
[----:B------:R-:W-:Y:S01]  /*29e0*/  @UP1 UMOV UR36, UR4 ;  /* 0x0000000400241c82 */ /* 0x000fe20008000000 */
[----:B------:R-:W-:Y:S05]  /*29f0*/  BRA.U !UP0, `(.L_x_41) ;  /* 0x0000000108b87547 */ /* 0x000fea000b800000 */
[----:B------:R-:W2:Y:S01]  /*2a00*/  LDCU.128 UR4, c[0x0][0xb10] ;  /* 0x00016200ff0477ac */ /* 0x000ea20008000c00 */
[----:B------:R-:W3:Y:S01]  /*2a10*/  LDCU UR10, c[0x0][0xb20] ;  /* 0x00016400ff0a77ac */ /* 0x000ee20008000800 */
[----:B------:R-:W4:Y:S01]  /*2a20*/  LDCU UR11, c[0x0][0xb0c] ;  /* 0x00016180ff0b77ac */ /* 0x000f220008000800 */
[----:B------:R-:W1:Y:S01]  /*2a30*/  LDCU.64 UR8, c[0x0][0xb28] ;  /* 0x00016500ff0877ac */ /* 0x000e620008000a00 */
[----:B------:R-:W-:Y:S02]  /*2a40*/  UISETP.NE.AND UP3, UPT, UR37, 0x1, UPT ;  /* 0x000000012500788c */ /* 0x000fe4000bf65270 */
[----:B--2---:R-:W-:Y:S02]  /*2a50*/  UIMAD.WIDE.U32 UR42, UR18, UR7, URZ ;  /* 0x00000007122a72a5 */ /* 0x004fe4000f8e00ff */
[----:B------:R-:W-:Y:S02]  /*2a60*/  UIMAD.WIDE.U32 UR32, UR27, UR7, URZ ;  /* 0x000000071b2072a5 */ /* 0x000fe4000f8e00ff */
[----:B------:R-:W-:-:S02]  /*2a70*/  UIMAD.WIDE.U32 UR34, UR19, UR4, URZ ;  /* 0x00000004132272a5 */ /* 0x000fc4000f8e00ff */
[----:B------:R-:W-:Y:S01]  /*2a80*/  UISETP.NE.AND UP0, UPT, UR6, 0x1, UPT ;  /* 0x000000010600788c */ /* 0x000fe2000bf05270 */
[----:B------:R-:W-:Y:S01]  /*2a90*/  UMOV UR7, UR43 ;  /* 0x0000002b00077c82 */ /* 0x000fe20008000000 */
[----:B----4-:R-:W-:Y:S02]  /*2aa0*/  UISETP.NE.AND UP2, UPT, UR11, 0x1, UPT ;  /* 0x000000010b00788c */ /* 0x010fe4000bf45270 */
[----:B---3--:R-:W-:Y:S02]  /*2ab0*/  USHF.R.U32.HI UR7, URZ, UR10, UR7 ;  /* 0x0000000aff077299 */ /* 0x008fe40008011607 */
[----:B------:R-:W-:Y:S02]  /*2ac0*/  USHF.R.U32.HI UR12, URZ, UR5, UR35 ;  /* 0x00000005ff0c7299 */ /* 0x000fe40008011623 */
[----:B------:R-:W-:Y:S02]  /*2ad0*/  USEL UR7, UR18, UR7, !UP0 ;  /* 0x0000000712077287 */ /* 0x000fe4000c000000 */
[----:B------:R-:W-:-:S02]  /*2ae0*/  USEL UR12, UR19, UR12, !UP2 ;  /* 0x0000000c130c7287 */ /* 0x000fc4000d000000 */
[----:B-1----:R-:W-:Y:S02]  /*2af0*/  UIMAD.WIDE.U32 UR42, UR7, UR8, URZ ;  /* 0x00000008072a72a5 */ /* 0x002fe4000f8e00ff */
        /* <DEDUP_REMOVED lines=30> */
.L_x_41:
[----:B------:R-:W2:Y:S02]  /*2ce0*/  LDCU UR4, c[0x0][0xb30] ;  /* 0x00016600ff0477ac */ /* 0x000ea40008000800 */
[----:B--2---:R-:W-:-:S09]  /*2cf0*/  UISETP.NE.AND UP0, UPT, UR4, 0x1, UPT ;  /* 0x000000010400788c */ /* 0x004fd2000bf05270 */
[----:B------:R-:W-:Y:S05]  /*2d00*/  BRA.U UP0, `(.L_x_42) ;  /* 0x0000000100407547 */ /* 0x000fea000b800000 */
[----:B------:R-:W2:Y:S01]  /*2d10*/  LDCU.128 UR4, c[0x0][0xb10] ;  /* 0x00016200ff0477ac */ /* 0x000ea20008000c00 */
[----:B------:R-:W3:Y:S01]  /*2d20*/  LDCU UR9, c[0x0][0xb0c] ;  /* 0x00016180ff0977ac */ /* 0x000ee20008000800 */
[----:B------:R-:W4:Y:S01]  /*2d30*/  LDCU UR8, c[0x0][0xb20] ;  /* 0x00016400ff0877ac */ /* 0x000f220008000800 */
[----:B--2---:R-:W-:Y:S02]  /*2d40*/  UIMAD.WIDE.U32 UR32, UR28, UR4, URZ ;  /* 0x000000041c2072a5 */ /* 0x004fe4000f8e00ff */
[----:B------:R-:W-:Y:S02]  /*2d50*/  UIMAD.WIDE.U32 UR10, UR27, UR7, URZ ;  /* 0x000000071b0a72a5 */ /* 0x000fe4000f8e00ff */
[----:B---3--:R-:W-:Y:S02]  /*2d60*/  UISETP.NE.AND UP2, UPT, UR9, 0x1, UPT ;  /* 0x000000010900788c */ /* 0x008fe4000bf45270 */
[----:B------:R-:W-:Y:S01]  /*2d70*/  UISETP.NE.AND UP0, UPT, UR6, 0x1, UPT ;  /* 0x000000010600788c */ /* 0x000fe2000bf05270 */
[----:B------:R-:W-:Y:S01]  /*2d80*/  UMOV UR7, UR33 ;  /* 0x0000002100077c82 */ /* 0x000fe20008000000 */
[----:B----4-:R-:W-:-:S02]  /*2d90*/  USHF.R.U32.HI UR8, URZ, UR8, UR11 ;  /* 0x00000008ff087299 */ /* 0x010fc4000801160b */
[----:B------:R-:W-:Y:S02]  /*2da0*/  USHF.R.U32.HI UR5, URZ, UR5, UR7 ;  /* 0x00000005ff057299 */ /* 0x000fe40008011607 */
[----:B------:R-:W-:Y:S02]  /*2db0*/  USEL UR8, UR27, UR8, !UP0 ;  /* 0x000000081b087287 */ /* 0x000fe4000c000000 */
[----:B------:R-:W-:-:S04]  /*2dc0*/  USEL UR5, UR28, UR5, !UP2 ;  /* 0x000000051c057287 */ /* 0x000fc8000d000000 */
[----:B------:R-:W-:Y:S02]  /*2dd0*/  UIADD3 UR4, UPT, UPT, UR5, -UR8, URZ ;  /* 0x8000000805047290 */ /* 0x000fe4000fffe0ff */
[----:B------:R-:W-:Y:S02]  /*2de0*/  UIADD3 UR5, UPT, UPT, -UR5, UR8, URZ ;  /* 0x0000000805057290 */ /* 0x000fe4000fffe1ff */
[----:B------:R-:W-:Y:S02]  /*2df0*/  UIMAD UR27, UR4, UR6, UR27 ;  /* 0x00000006041b72a4 */ /* 0x000fe4000f8e021b */
[----:B------:R-:W-:-:S12]  /*2e00*/  UIMAD UR28, UR5, UR9, UR28 ;  /* 0x00000009051c72a4 */ /* 0x000fd8000f8e021c */
.L_x_42:
[----:B------:R-:W-:Y:S01]  /*2e10*/  VIADD R11, R11, 0x1 ;  /* 0x000000010b0b7836 */ /* 0x000fe20000000000 */
[----:B------:R-:W-:Y:S01]  /*2e20*/  PLOP3.LUT P1, PT, PT, PT, PT, 0x80, 0x8 ;  /* 0x000000000008781c */ /* 0x000fe20003f2f070 */
[----:B------:R-:W-:Y:S02]  /*2e30*/  UIADD3 UR50, UPT, UPT, UR28, UR49, URZ ;  /* 0x000000311c327290 */ /* 0x000fe4000fffe0ff */
[----:B------:R-:W-:Y:S01]  /*2e40*/  UIADD3 UR51, UPT, UPT, UR27, UR48, URZ ;  /* 0x000000301b337290 */ /* 0x000fe2000fffe0ff */
[----:B------:R-:W-:-:S04]  /*2e50*/  ISETP.NE.AND P0, PT, R11, 0x2, PT ;  /* 0x000000020b00780c */ /* 0x000fc80003f05270 */
[----:B-1----:R-:W-:Y:S02]  /*2e60*/  SEL R0, RZ, 0x1, P0 ;  /* 0x00000001ff007807 */ /* 0x002fe40000000000 */
[----:B------:R-:W-:Y:S02]  /*2e70*/  SEL R11, R11, RZ, P0 ;  /* 0x000000ff0b0b7207 */ /* 0x000fe40000000000 */
[----:B------:R-:W-:Y:S01]  /*2e80*/  LOP3.LUT R10, R10, R0, RZ, 0x3c, !PT ;  /* 0x000000000a0a7212 */ /* 0x000fe200078e3cff */
[----:B------:R-:W-:Y:S06]  /*2e90*/  BRA.U UP1, `(.L_x_43) ;  /* 0xfffffff1016c7547 */ /* 0x000fec000b83ffff */
[----:B------:R-:W-:Y:S01]  /*2ea0*/  UIADD3 UR17, UPT, UPT, UR17, 0x148, URZ ;  /* 0x0000014811117890 */ /* 0x000fe2000fffe0ff */
[----:B------:R-:W-:-:S03]  /*2eb0*/  SHF.L.U32 R2, R12, 0x1f, RZ ;  /* 0x0000001f0c027819 */ /* 0x000fc600000006ff */
[----:B------:R-:W-:-:S09]  /*2ec0*/  ULEA UR4, UR29, UR17, 0x3 ;  /* 0x000000111d047291 */ /* 0x000fd2000f8e18ff */
[----:B------:R-:W1:Y:S02]  /*2ed0*/  SYNCS.PHASECHK.TRANS64.TRYWAIT P0, [UR4], R2 ;  /* 0x00000002ff0075a7 */ /* 0x000e640008001104 */
[----:B-1----:R-:W-:Y:S05]  /*2ee0*/  @!P0 BRA `(.L_x_44) ;  /* 0x0000006000308947 */ /* 0x002fea0003800000 */
.L_x_156:
[----:B------:R-:W-:-:S04]  /*2ef0*/  UIADD3 UR5, UPT, UPT, UR29, 0x1, URZ ;  /* 0x000000011d057890 */ /* 0x000fc8000fffe0ff */
[----:B------:R-:W-:-:S04]  /*2f00*/  UISETP.NE.AND UP0, UPT, UR5, 0x29, UPT ;  /* 0x000000290500788c */ /* 0x000fc8000bf05270 */
[----:B------:R-:W-:Y:S02]  /*2f10*/  USEL UR6, URZ, 0x1, UP0 ;  /* 0x00000001ff067887 */ /* 0x000fe40008000000 */
[----:B------:R-:W-:-:S04]  /*2f20*/  USEL UR5, UR5, URZ, UP0 ;  /* 0x000000ff05057287 */ /* 0x000fc80008000000 */
[----:B------:R-:W-:Y:S01]  /*2f30*/  ULEA UR4, UR5, UR17, 0x3 ;  /* 0x0000001105047291 */ /* 0x000fe2000f8e18ff */
[----:B-1----:R-:W-:-:S04]  /*2f40*/  LOP3.LUT R2, R12, UR6, RZ, 0x3c, !PT ;  /* 0x000000060c027c12 */ /* 0x002fc8000f8e3cff */
[----:B------:R-:W-:-:S04]  /*2f50*/  SHF.L.U32 R3, R2, 0x1f, RZ ;  /* 0x0000001f02037819 */ /* 0x000fc800000006ff */
[----:B------:R-:W1:Y:S02]  /*2f60*/  SYNCS.PHASECHK.TRANS64.TRYWAIT P0, [UR4], R3 ;  /* 0x00000003ff0075a7 */ /* 0x000e640008001104 */
[----:B-1----:R-:W-:Y:S05]  /*2f70*/  @!P0 BRA `(.L_x_45) ;  /* 0x0000006000248947 */ /* 0x002fea0003800000 */
.L_x_158:
[----:B------:R-:W-:-:S04]  /*2f80*/  UIADD3 UR5, UPT, UPT, UR5, 0x1, URZ ;  /* 0x0000000105057890 */ /* 0x000fc8000fffe0ff */
[----:B------:R-:W-:-:S04]  /*2f90*/  UISETP.NE.AND UP0, UPT, UR5, 0x29, UPT ;  /* 0x000000290500788c */ /* 0x000fc8000bf05270 */
[----:B------:R-:W-:Y:S02]  /*2fa0*/  USEL UR6, URZ, 0x1, UP0 ;  /* 0x00000001ff067887 */ /* 0x000fe40008000000 */
[----:B------:R-:W-:-:S04]  /*2fb0*/  USEL UR5, UR5, URZ, UP0 ;  /* 0x000000ff05057287 */ /* 0x000fc80008000000 */
[----:B------:R-:W-:Y:S01]  /*2fc0*/  ULEA UR4, UR5, UR17, 0x3 ;  /* 0x0000001105047291 */ /* 0x000fe2000f8e18ff */
[----:B------:R-:W-:-:S04]  /*2fd0*/  LOP3.LUT R2, R2, UR6, RZ, 0x3c, !PT ;  /* 0x0000000602027c12 */ /* 0x000fc8000f8e3cff */
[----:B-1----:R-:W-:-:S04]  /*2fe0*/  SHF.L.U32 R3, R2, 0x1f, RZ ;  /* 0x0000001f02037819 */ /* 0x002fc800000006ff */
[----:B------:R-:W1:Y:S02]  /*2ff0*/  SYNCS.PHASECHK.TRANS64.TRYWAIT P0, [UR4], R3 ;  /* 0x00000003ff0075a7 */ /* 0x000e640008001104 */
[----:B-1----:R-:W-:Y:S05]  /*3000*/  @!P0 BRA `(.L_x_46) ;  /* 0x0000006000188947 */ /* 0x002fea0003800000 */
.L_x_160:
        /* <DEDUP_REMOVED lines=9> */
.L_x_162:
        /* <DEDUP_REMOVED lines=9> */
.L_x_164:
        /* <DEDUP_REMOVED lines=9> */
.L_x_166:
        /* <DEDUP_REMOVED lines=9> */
.L_x_168:
        /* <DEDUP_REMOVED lines=9> */
.L_x_170:
        /* <DEDUP_REMOVED lines=9> */
.L_x_172:
        /* <DEDUP_REMOVED lines=9> */
.L_x_174:
        /* <DEDUP_REMOVED lines=9> */
.L_x_176:
        /* <DEDUP_REMOVED lines=9> */
.L_x_178:
        /* <DEDUP_REMOVED lines=9> */
.L_x_180:
        /* <DEDUP_REMOVED lines=9> */
.L_x_182:
        /* <DEDUP_REMOVED lines=9> */
.L_x_184:
        /* <DEDUP_REMOVED lines=9> */
.L_x_186:
        /* <DEDUP_REMOVED lines=9> */
.L_x_188:
        /* <DEDUP_REMOVED lines=9> */
.L_x_190:
        /* <DEDUP_REMOVED lines=9> */
.L_x_192:
        /* <DEDUP_REMOVED lines=9> */
.L_x_194:
        /* <DEDUP_REMOVED lines=9> */
.L_x_196:
        /* <DEDUP_REMOVED lines=9> */
.L_x_198:
        /* <DEDUP_REMOVED lines=9> */
.L_x_200:
        /* <DEDUP_REMOVED lines=9> */
.L_x_202:
        /* <DEDUP_REMOVED lines=9> */
.L_x_204:
        /* <DEDUP_REMOVED lines=9> */
.L_x_206:
        /* <DEDUP_REMOVED lines=9> */
.L_x_208:
        /* <DEDUP_REMOVED lines=9> */
.L_x_210:
        /* <DEDUP_REMOVED lines=9> */
.L_x_212:
        /* <DEDUP_REMOVED lines=9> */
.L_x_214:
        /* <DEDUP_REMOVED lines=9> */
.L_x_216:
        /* <DEDUP_REMOVED lines=9> */
.L_x_218:
        /* <DEDUP_REMOVED lines=9> */
.L_x_220:
        /* <DEDUP_REMOVED lines=9> */
.L_x_222:
        /* <DEDUP_REMOVED lines=9> */
.L_x_224:
        /* <DEDUP_REMOVED lines=9> */
.L_x_226:
        /* <DEDUP_REMOVED lines=9> */
.L_x_228:
        /* <DEDUP_REMOVED lines=9> */
.L_x_230:
        /* <DEDUP_REMOVED lines=9> */
.L_x_232:
        /* <DEDUP_REMOVED lines=9> */
.L_x_234:
[----:B------:R-:W-:-:S04]  /*44e0*/  UIADD3 UR5, UPT, UPT, UR5, 0x1, URZ ;  /* 0x0000000105057890 */ /* 0x000fc8000fffe0ff */
[----:B------:R-:W-:-:S04]  /*44f0*/  UISETP.NE.AND UP0, UPT, UR5, 0x29, UPT ;  /* 0x000000290500788c */ /* 0x000fc8000bf05270 */
[----:B------:R-:W-:Y:S02]  /*4500*/  USEL UR4, URZ, 0x1, UP0 ;  /* 0x00000001ff047887 */ /* 0x000fe40008000000 */
[----:B------:R-:W-:-:S04]  /*4510*/  USEL UR5, UR5, URZ, UP0 ;  /* 0x000000ff05057287 */ /* 0x000fc80008000000 */
[----:B------:R-:W-:Y:S01]  /*4520*/  ULEA UR5, UR5, UR17, 0x3 ;  /* 0x0000001105057291 */ /* 0x000fe2000f8e18ff */
[----:B------:R-:W-:-:S04]  /*4530*/  LOP3.LUT R2, R2, UR4, RZ, 0x3c, !PT ;  /* 0x0000000402027c12 */ /* 0x000fc8000f8e3cff */
[----:B------:R-:W-:Y:S01]  /*4540*/  SHF.L.U32 R2, R2, 0x1f, RZ ;  /* 0x0000001f02027819 */ /* 0x000fe200000006ff */
[----:B-1----:R-:W-:-:S07]  /*4550*/  IMAD.U32 R0, RZ, RZ, UR5 ;  /* 0x00000005ff007e24 */ /* 0x002fce000f8e00ff */
.L_x_84:
[----:B-1----:R1:W2:Y:S02]  /*4560*/  SYNCS.PHASECHK.TRANS64.TRYWAIT P0, [R0+URZ], R2 ;  /* 0x00000002000075a7 */ /* 0x0022a400080011ff */
[----:B--2---:R-:W-:Y:S05]  /*4570*/  @!P0 NANOSLEEP.SYNCS 0x989680 ;  /* 0x009896800000895d */ /* 0x004fea0003900000 */
[----:B------:R-:W2:Y:S02]  /*4580*/  @!P0 SYNCS.PHASECHK.TRANS64 P0, [R0+URZ], R2 ;  /* 0x00000002000085a7 */ /* 0x000ea400080010ff */
[----:B--2---:R-:W-:Y:S05]  /*4590*/  @P0 EXIT ;  /* 0x000000000000094d */ /* 0x004fea0003800000 */
[----:B------:R-:W-:Y:S05]  /*45a0*/  BRA `(.L_x_84) ;  /* 0xfffffffc00ec7947 */ /* 0x000fea000383ffff */
.L_x_23:
[----:B------:R-:W-:-:S04]  /*45b0*/  UISETP.NE.AND UP0, UPT, UR54, URZ, UPT ;  /* 0x000000ff3600728c */ /* 0x000fc8000bf05270 */
[----:B------:R-:W-:-:S09]  /*45c0*/  UISETP.NE.OR UP0, UPT, UR11, 0x1, UP0 ;  /* 0x000000010b00788c */ /* 0x000fd20008705670 */
[----:B------:R-:W-:Y:S05]  /*45d0*/  BRA.U UP0, `(.L_x_85) ;  /* 0x0000000500487547 */ /* 0x000fea000b800000 */
[----:B------:R-:W-:Y:S01]  /*45e0*/  ISETP.GE.U32.AND P2, PT, R0, 0x10, PT ;  /* 0x000000100000780c */ /* 0x000fe20003f46070 */
[----:B------:R-:W-:Y:S01]  /*45f0*/  IMAD.MOV.U32 R12, RZ, RZ, 0x1 ;  /* 0x00000001ff0c7424 */ /* 0x000fe200078e00ff */
[----:B------:R-:W-:Y:S02]  /*4600*/  CS2R R10, SRZ ;  /* 0x00000000000a7805 */ /* 0x000fe4000001ff00 */
[----:B------:R-:W-:Y:S01]  /*4610*/  CS2R R8, SRZ ;  /* 0x0000000000087805 */ /* 0x000fe2000001ff00 */
[----:B------:R-:W-:Y:S01]  /*4620*/  UMOV UR4, 0x400 ;  /* 0x0000040000047882 */ /* 0x000fe20000000000 */
[----:B------:R-:W-:Y:S01]  /*4630*/  UMOV UR6, URZ ;  /* 0x000000ff00067c82 */ /* 0x000fe20008000000 */
[----:B------:R-:W-:-:S12]  /*4640*/  ULEA UR54, UR54, UR4, 0x18 ;  /* 0x0000000436367291 */ /* 0x000fd8000f8ec0ff */
.L_x_89:
[----:B------:R-:W-:Y:S02]  /*4650*/  LEA R2, R8, UR54, 0x3 ;  /* 0x0000003608027c11 */ /* 0x000fe4000f8e18ff */
[----:B------:R-:W-:-:S03]  /*4660*/  SHF.L.U32 R4, R9, 0x1f, RZ ;  /* 0x0000001f09047819 */ /* 0x000fc600000006ff */
[----:B------:R-:W-:Y:S01]  /*4670*/  VIADD R5, R2, 0x320 ;  /* 0x0000032002057836 */ /* 0x000fe20000000000 */
[----:B------:R-:W1:Y:S02]  /*4680*/  SYNCS.PHASECHK.TRANS64.TRYWAIT P0, [R2+URZ+0x310], R4 ;  /* 0x00031004020075a7 */ /* 0x000e6400080011ff */
[----:B-1----:R-:W-:Y:S05]  /*4690*/  @!P0 BRA `(.L_x_86) ;  /* 0x0000005800048947 */ /* 0x002fea0003800000 */
.L_x_235:
[----:B------:R-:W-:Y:S01]  /*46a0*/  ULEA UR5, UR6, UR54, 0x3 ;  /* 0x0000003606057291 */ /* 0x000fe2000f8e18ff */
[----:B-1----:R-:W-:Y:S01]  /*46b0*/  PRMT R2, RZ, 0x654, R5 ;  /* 0x00000654ff027816 */ /* 0x002fe20000000005 */
[----:B------:R-:W-:Y:S01]  /*46c0*/  @!P2 IMAD.MOV.U32 R4, RZ, RZ, 0x10 ;  /* 0x00000010ff04a424 */ /* 0x000fe200078e00ff */
[----:B------:R-:W-:Y:S01]  /*46d0*/  SHF.L.U32 R5, R12, 0x1f, RZ ;  /* 0x0000001f0c057819 */ /* 0x000fe200000006ff */
[----:B------:R-:W-:Y:S01]  /*46e0*/  UIADD3 UR4, UPT, UPT, UR5, 0x2b0, URZ ;  /* 0x000002b005047890 */ /* 0x000fe2000fffe0ff */
[----:B------:R1:W-:Y:S05]  /*46f0*/  SYNCS.ARRIVE.TRANS64.RED.A1T0 RZ, [R2+URZ], RZ ;  /* 0x000000ff02ff79a7 */ /* 0x0003ea00081004ff */
[----:B------:R-:W-:Y:S01]  /*4700*/  IMAD.U32 R6, RZ, RZ, UR4 ;  /* 0x00000004ff067e24 */ /* 0x000fe2000f8e00ff */
[----:B------:R-:W2:Y:S04]  /*4710*/  SYNCS.PHASECHK.TRANS64.TRYWAIT P0, [UR5+0x2c0], R5 ;  /* 0x0002c005ff0075a7 */ /* 0x000ea80008001105 */
[----:B------:R-:W-:Y:S01]  /*4720*/  PRMT R6, R0, 0x654, R6 ;  /* 0x0000065400067816 */ /* 0x000fe20000000006 */
[----:B-12---:R-:W-:Y:S06]  /*4730*/  @!P0 BRA `(.L_x_87) ;  /* 0x0000005400f08947 */ /* 0x006fec0003800000 */
.L_x_237:
[----:B------:R-:W-:Y:S01]  /*4740*/  ULEA UR4, UR6, UR54, 0x4 ;  /* 0x0000003606047291 */ /* 0x000fe2000f8e20ff */
[----:B------:R-:W-:Y:S01]  /*4750*/  SEL R3, R6, R3, !P2 ;  /* 0x0000000306037207 */ /* 0x000fe20005000000 */
[----:B------:R-:W-:Y:S01]  /*4760*/  UIADD3 UR5, UPT, UPT, UR5, 0x2b0, URZ ;  /* 0x000002b005057890 */ /* 0x000fe2000fffe0ff */
[----:B-1----:R-:W-:Y:S01]  /*4770*/  LEA R2, R11, UR54, 0x3 ;  /* 0x000000360b027c11 */ /* 0x002fe2000f8e18ff */
[----:B------:R-:W-:Y:S01]  /*4780*/  UIADD3 UR4, UPT, UPT, UR4, 0x340, URZ ;  /* 0x0000034004047890 */ /* 0x000fe2000fffe0ff */
[----:B------:R1:W-:Y:S01]  /*4790*/  @!P2 SYNCS.ARRIVE.TRANS64.RED RZ, [R3+URZ], R4 ;  /* 0x0000000403ffa9a7 */ /* 0x0003e200080004ff */
[----:B------:R-:W-:Y:S01]  /*47a0*/  UIADD3 UR6, UPT, UPT, UR6, 0x1, URZ ;  /* 0x0000000106067890 */ /* 0x000fe2000fffe0ff */
[----:B------:R-:W-:-:S03]  /*47b0*/  VIADD R8, R8, 0x1 ;  /* 0x0000000108087836 */ /* 0x000fc60000000000 */
[----:B------:R-:W-:Y:S02]  /*47c0*/  UISETP.NE.AND UP0, UPT, UR6, 0x2, UPT ;  /* 0x000000020600788c */ /* 0x000fe4000bf05270 */
[----:B------:R-:W-:Y:S01]  /*47d0*/  ISETP.NE.AND P0, PT, R8, 0x2, PT ;  /* 0x000000020800780c */ /* 0x000fe20003f05270 */
[----:B------:R-:W-:Y:S06]  /*47e0*/  UGETNEXTWORKID.BROADCAST [UR4], [UR5] ;  /* 0x00000000040073ca */ /* 0x000fec0008000100 */
[----:B------:R-:W-:Y:S02]  /*47f0*/  USEL UR4, URZ, 0x1, UP0 ;  /* 0x00000001ff047887 */ /* 0x000fe40008000000 */
[----:B------:R-:W-:-:S04]  /*4800*/  USEL UR6, UR6, URZ, UP0 ;  /* 0x000000ff06067287 */ /* 0x000fc80008000000 */
[----:B------:R-:W-:Y:S02]  /*4810*/  LOP3.LUT R12, R12, UR4, RZ, 0x3c, !PT ;  /* 0x000000040c0c7c12 */ /* 0x000fe4000f8e3cff */
[----:B-1----:R-:W-:-:S04]  /*4820*/  SHF.L.U32 R4, R10, 0x1f, RZ ;  /* 0x0000001f0a047819 */ /* 0x002fc800000006ff */
[----:B------:R-:W1:Y:S02]  /*4830*/  SYNCS.PHASECHK.TRANS64.TRYWAIT P1, [R2+URZ+0x2b0], R4 ;  /* 0x0002b004020075a7 */ /* 0x000e6400080211ff */
[----:B-1----:R-:W-:Y:S05]  /*4840*/  @!P1 BRA `(.L_x_88) ;  /* 0x0000005400c49947 */ /* 0x002fea0003800000 */
.L_x_238:
[C---:B-1----:R-:W-:Y:S01]  /*4850*/  LEA R4, R11.reuse, UR54, 0x4 ;  /* 0x000000360b047c11 */ /* 0x042fe2000f8e20ff */
[----:B------:R-:W-:Y:S01]  /*4860*/  VIADD R2, R2, 0x2c0 ;  /* 0x000002c002027836 */ /* 0x000fe20000000000 */
[----:B------:R-:W-:Y:S01]  /*4870*/  SEL R8, R8, RZ, P0 ;  /* 0x000000ff08087207 */ /* 0x000fe20000000000 */
[----:B------:R-:W-:-:S03]  /*4880*/  VIADD R11, R11, 0x1 ;  /* 0x000000010b0b7836 */ /* 0x000fc60000000000 */
[----:B------:R-:W1:Y:S01]  /*4890*/  LDS.128 R4, [R4+0x340] ;  /* 0x0003400004047984 */ /* 0x000e620000000c00 */
[----:B------:R-:W-:Y:S02]  /*48a0*/  PRMT R2, RZ, 0x654, R2 ;  /* 0x00000654ff027816 */ /* 0x000fe40000000002 */
[C---:B------:R-:W-:Y:S01]  /*48b0*/  ISETP.NE.AND P1, PT, R11.reuse, 0x2, PT ;  /* 0x000000020b00780c */ /* 0x040fe20003f25270 */
[----:B------:R-:W-:Y:S01]  /*48c0*/  @!PT LDS RZ, [RZ] ;  /* 0x00000000fffff984 */ /* 0x000fe20000000800 */
[----:B------:R-:W-:Y:S01]  /*48d0*/  @!PT LDS RZ, [RZ] ;  /* 0x00000000fffff984 */ /* 0x000fe20000000800 */
[----:B------:R-:W-:Y:S01]  /*48e0*/  @!PT LDS RZ, [RZ] ;  /* 0x00000000fffff984 */ /* 0x000fe20000000800 */
[----:B------:R-:W-:Y:S01]  /*48f0*/  @!PT LDS RZ, [RZ] ;  /* 0x00000000fffff984 */ /* 0x000fe20000000800 */
[----:B------:R2:W-:Y:S06]  /*4900*/  MEMBAR.ALL.CTA ;  /* 0x0000000000007992 */ /* 0x0005ec0000008000 */
[----:B--2---:R-:W2:Y:S01]  /*4910*/  FENCE.VIEW.ASYNC.S ;  /* 0x00000000000073c6 */ /* 0x004ea20000000000 */
[----:B------:R-:W-:Y:S01]  /*4920*/  SEL R11, R11, RZ, P1 ;  /* 0x000000ff0b0b7207 */ /* 0x000fe20000800000 */
[----:B--2---:R2:W-:Y:S01]  /*4930*/  SYNCS.ARRIVE.TRANS64.RED.A1T0 RZ, [R2+URZ], RZ ;  /* 0x000000ff02ff79a7 */ /* 0x0045e200081004ff */
[----:B-1----:R-:W-:-:S02]  /*4940*/  LOP3.LUT P3, RZ, R6, 0x1, RZ, 0xc0, !PT ;  /* 0x0000000106ff7812 */ /* 0x002fc4000786c0ff */
[----:B------:R-:W-:-:S04]  /*4950*/  SEL R4, RZ, 0x1, P1 ;  /* 0x00000001ff047807 */ /* 0x000fc80000800000 */
[----:B------:R-:W-:Y:S02]  /*4960*/  LOP3.LUT R10, R10, R4, RZ, 0x3c, !PT ;  /* 0x000000040a0a7212 */ /* 0x000fe400078e3cff */
[----:B--2---:R-:W-:-:S04]  /*4970*/  SEL R2, RZ, 0x1, P0 ;  /* 0x00000001ff027807 */ /* 0x004fc80000000000 */
[----:B------:R-:W-:Y:S01]  /*4980*/  LOP3.LUT R9, R9, R2, RZ, 0x3c, !PT ;  /* 0x0000000209097212 */ /* 0x000fe200078e3cff */
[----:B------:R-:W-:Y:S06]  /*4990*/  @P3 BRA `(.L_x_89) ;  /* 0xfffffffc002c3947 */ /* 0x000fec000383ffff */
[----:B------:R-:W-:Y:S01]  /*49a0*/  ULEA UR5, UR6, UR54, 0x3 ;  /* 0x0000003606057291 */ /* 0x000fe2000f8e18ff */
[----:B------:R-:W-:-:S08]  /*49b0*/  SHF.L.U32 R2, R12, 0x1f, RZ ;  /* 0x0000001f0c027819 */ /* 0x000fd000000006ff */
[----:B------:R-:W1:Y:S02]  /*49c0*/  SYNCS.PHASECHK.TRANS64 P0, [UR5+0x2c0], R2 ;  /* 0x0002c002ff0075a7 */ /* 0x000e640008001005 */
[----:B-1----:R-:W-:Y:S05]  /*49d0*/  @P0 BRA `(.L_x_90) ;  /* 0x0000000000080947 */ /* 0x002fea0003800000 */
[----:B------:R-:W1:Y:S02]  /*49e0*/  SYNCS.PHASECHK.TRANS64.TRYWAIT P0, [UR5+0x2c0], R2 ;  /* 0x0002c002ff0075a7 */ /* 0x000e640008001105 */
[----:B-1----:R-:W-:Y:S05]  /*49f0*/  @!P0 BRA `(.L_x_91) ;  /* 0x00000054006c8947 */ /* 0x002fea0003800000 */
.L_x_90:
[----:B------:R-:W-:-:S04]  /*4a00*/  UIADD3 UR4, UPT, UPT, UR6, 0x1, URZ ;  /* 0x0000000106047890 */ /* 0x000fc8000fffe0ff */
[----:B------:R-:W-:-:S04]  /*4a10*/  UISETP.NE.AND UP0, UPT, UR4, 0x2, UPT ;  /* 0x000000020400788c */ /* 0x000fc8000bf05270 */
[----:B------:R-:W-:Y:S02]  /*4a20*/  USEL UR7, URZ, 0x1, UP0 ;  /* 0x00000001ff077887 */ /* 0x000fe40008000000 */
[----:B------:R-:W-:-:S04]  /*4a30*/  USEL UR4, UR4, URZ, UP0 ;  /* 0x000000ff04047287 */ /* 0x000fc80008000000 */
[----:B------:R-:W-:Y:S01]  /*4a40*/  ULEA UR4, UR4, UR54, 0x3 ;  /* 0x0000003604047291 */ /* 0x000fe2000f8e18ff */
[----:B-1----:R-:W-:-:S04]  /*4a50*/  LOP3.LUT R2, R12, UR7, RZ, 0x3c, !PT ;  /* 0x000000070c027c12 */ /* 0x002fc8000f8e3cff */
[----:B------:R-:W-:-:S04]  /*4a60*/  SHF.L.U32 R0, R2, 0x1f, RZ ;  /* 0x0000001f02007819 */ /* 0x000fc800000006ff */
[----:B------:R-:W1:Y:S02]  /*4a70*/  SYNCS.PHASECHK.TRANS64 P0, [UR4+0x2c0], R0 ;  /* 0x0002c000ff0075a7 */ /* 0x000e640008001004 */
[----:B-1----:R-:W-:Y:S05]  /*4a80*/  @P0 EXIT ;  /* 0x000000000000094d */ /* 0x002fea0003800000 */
[----:B------:R-:W-:Y:S02]  /*4a90*/  SHF.L.U32 R2, R2, 0x1f, RZ ;  /* 0x0000001f02027819 */ /* 0x000fe400000006ff */
[----:B------:R-:W-:-:S07]  /*4aa0*/  MOV R0, UR4 ;  /* 0x0000000400007c02 */ /* 0x000fce0008000f00 */
.L_x_92:
[----:B-1----:R1:W2:Y:S02]  /*4ab0*/  SYNCS.PHASECHK.TRANS64.TRYWAIT P0, [R0+URZ+0x2c0], R2 ;  /* 0x0002c002000075a7 */ /* 0x0022a400080011ff */
[----:B--2---:R-:W-:Y:S05]  /*4ac0*/  @!P0 NANOSLEEP.SYNCS 0x989680 ;  /* 0x009896800000895d */ /* 0x004fea0003900000 */
[----:B------:R-:W2:Y:S02]  /*4ad0*/  @!P0 SYNCS.PHASECHK.TRANS64 P0, [R0+URZ+0x2c0], R2 ;  /* 0x0002c002000085a7 */ /* 0x000ea400080010ff */
[----:B--2---:R-:W-:Y:S05]  /*4ae0*/  @P0 EXIT ;  /* 0x000000000000094d */ /* 0x004fea0003800000 */
[----:B------:R-:W-:Y:S05]  /*4af0*/  BRA `(.L_x_92) ;  /* 0xfffffffc00ec7947 */ /* 0x000fea000383ffff */
.L_x_85:
[----:B------:R-:W-:Y:S05]  /*4b00*/  BRA.U UP4, `(.L_x_93) ;  /* 0x0000001104847547 */ /* 0x000fea000b800000 */
[----:B------:R-:W-:Y:S01]  /*4b10*/  UMOV UR4, 0x40 ;  /* 0x0000004000047882 */ /* 0x000fe20000000000 */
[----:B------:R-:W-:Y:S01]  /*4b20*/  NOP ;  /* 0x0000000000007918 */ /* 0x000fe20000000000 */
[----:B------:R-:W-:Y:S01]  /*4b30*/  ULEA UR4, UR54, UR4, 0x18 ;  /* 0x0000000436047291 */ /* 0x000fe2000f8ec0ff */
[----:B------:R-:W-:Y:S02]  /*4b40*/  UMOV UR5, 0x400 ;  /* 0x0000040000057882 */ /* 0x000fe40000000000 */
[----:B------:R-:W-:-:S06]  /*4b50*/  ULEA UR54, UR54, UR5, 0x18 ;  /* 0x0000000536367291 */ /* 0x000fcc000f8ec0ff */
[----:B------:R-:W1:Y:S02]  /*4b60*/  LDS.U8 R0, [UR4+0x1c] ;  /* 0x00001c04ff007984 */ /* 0x000e640008000000 */
[----:B-1----:R-:W-:-:S13]  /*4b70*/  ISETP.NE.AND P0, PT, R0, RZ, PT ;  /* 0x000000ff0000720c */ /* 0x002fda0003f05270 */
[----:B------:R-:W-:Y:S05]  /*4b80*/  @P0 BRA `(.L_x_94) ;  /* 0x0000000400080947 */ /* 0x000fea0003800000 */
[----:B------:R-:W-:Y:S02]  /*4b90*/  UISETP.NE.U32.AND UP1, UPT, UR18, 0x1, UPT ;  /* 0x000000011200788c */ /* 0x000fe4000bf25070 */
[----:B------:R-:W-:-:S07]  /*4ba0*/  UIADD3 UR6, UPT, UPT, UR4, 0x8, URZ ;  /* 0x0000000804067890 */ /* 0x000fce000fffe0ff */
[----:B------:R-:W-:Y:S05]  /*4bb0*/  BRA.U !UP1, `(.L_x_95) ;  /* 0x00000001099c7547 */ /* 0x000fea000b800000 */
[----:B------:R-:W-:Y:S01]  /*4bc0*/  ELECT P0, URZ, PT ;  /* 0x0000000000ff782f */ /* 0x000fe20003800000 */
[----:B------:R-:W-:-:S12]  /*4bd0*/  BSSY B0, `(.L_x_95) ;  /* 0x0000025000007945 */ /* 0x000fd80003800000 */
[----:B------:R-:W-:Y:S05]  /*4be0*/  @!P0 BRA `(.L_x_96) ;  /* 0x00000000008c8947 */ /* 0x000fea0003800000 */
[----:B------:R-:W-:-:S05]  /*4bf0*/  UMOV UR5, 0x10 ;  /* 0x0000001000057882 */ /* 0x000fca0000000000 */
[----:B------:R-:W-:Y:S04]  /*4c00*/  DEPBAR.LE SB1, 0x36 ;  /* 0x00009d800000791a */ /* 0x000fe80000000000 */
[----:B------:R-:W1:Y:S02]  /*4c10*/  UTCATOMSWS.2CTA.FIND_AND_SET.ALIGN UP0, UR5, UR5 ;  /* 0x00000005000575e3 */ /* 0x000e640008200800 */
[----:B-1----:R-:W-:Y:S01]  /*4c20*/  MOV R10, UR5 ;  /* 0x00000005000a7c02 */ /* 0x002fe20008000f00 */
[----:B------:R-:W-:Y:S06]  /*4c30*/  BRA.U UP0, `(.L_x_97) ;  /* 0x0000000100187547 */ /* 0x000fec000b800000 */
.L_x_98:
[----:B------:R-:W-:Y:S05]  /*4c40*/  NANOSLEEP 0x64 ;  /* 0x000000640000795d */ /* 0x000fea0003800000 */
[----:B------:R-:W-:-:S05]  /*4c50*/  UMOV UR5, 0x10 ;  /* 0x0000001000057882 */ /* 0x000fca0000000000 */
[----:B------:R-:W-:Y:S04]  /*4c60*/  DEPBAR.LE SB1, 0x36 ;  /* 0x00009d800000791a */ /* 0x000fe80000000000 */
[----:B------:R-:W1:Y:S02]  /*4c70*/  UTCATOMSWS.2CTA.FIND_AND_SET.ALIGN UP0, UR5, UR5 ;  /* 0x00000005000575e3 */ /* 0x000e640008200800 */
[----:B-1----:R-:W-:Y:S01]  /*4c80*/  MOV R10, UR5 ;  /* 0x00000005000a7c02 */ /* 0x002fe20008000f00 */
[----:B------:R-:W-:Y:S05]  /*4c90*/  BRA.U !UP0, `(.L_x_98) ;  /* 0xfffffffd08e87547 */ /* 0x000fea000b83ffff */
.L_x_97:
[----:B------:R-:W1:Y:S01]  /*4ca0*/  LDS R6, [UR4+0x10] ;  /* 0x00001004ff067984 */ /* 0x000e620008000800 */
[----:B------:R-:W-:Y:S01]  /*4cb0*/  IMAD.U32 R0, RZ, RZ, UR54 ;  /* 0x00000036ff007e24 */ /* 0x000fe2000f8e00ff */
[----:B------:R-:W-:-:S03]  /*4cc0*/  MOV R4, UR17 ;  /* 0x0000001100047c02 */ /* 0x000fc60008000f00 */
[----:B------:R-:W-:Y:S01]  /*4cd0*/  VIADD R0, R0, 0x360 ;  /* 0x0000036000007836 */ /* 0x000fe20000000000 */
[----:B-1----:R-:W-:-:S04]  /*4ce0*/  SHF.L.U32 R6, R6, 0x1f, RZ ;  /* 0x0000001f06067819 */ /* 0x002fc800000006ff */
[----:B------:R-:W1:Y:S02]  /*4cf0*/  SYNCS.PHASECHK.TRANS64.TRYWAIT P0, [UR4+0x8], R6 ;  /* 0x00000806ff0075a7 */ /* 0x000e640008001104 */
[----:B-1----:R-:W-:Y:S05]  /*4d00*/  @P0 BRA `(.L_x_99) ;  /* 0x0000000000080947 */ /* 0x002fea0003800000 */
[----:B------:R-:W1:Y:S02]  /*4d10*/  SYNCS.PHASECHK.TRANS64.TRYWAIT P0, [UR4+0x8], R6 ;  /* 0x00000806ff0075a7 */ /* 0x000e640008001104 */
[----:B-1----:R-:W-:Y:S05]  /*4d20*/  @!P0 BRA `(.L_x_100) ;  /* 0x0000005000b88947 */ /* 0x002fea0003800000 */
.L_x_99:
[----:B------:R-:W-:Y:S01]  /*4d30*/  PRMT R4, R4, 0x654, R0 ;  /* 0x0000065404047816 */ /* 0x000fe20000000000 */
[----:B------:R-:W-:Y:S01]  /*4d40*/  HFMA2 R0, -RZ, RZ, 0, 5.9604644775390625e-08 ;  /* 0x00000001ff007431 */ /* 0x000fe200000001ff */
[----:B------:R-:W-:Y:S01]  /*4d50*/  UPRMT UR5, UR17, 0x654, UR6 ;  /* 0x0000065411057896 */ /* 0x000fe20008000006 */
[----:B------:R-:W-:Y:S02]  /*4d60*/  IMAD.MOV.U32 R8, RZ, RZ, 0xffff ;  /* 0x0000ffffff087424 */ /* 0x000fe400078e00ff */
[----:B-1----:R-:W-:Y:S02]  /*4d70*/  IMAD.MOV.U32 R6, RZ, RZ, 0x4 ;  /* 0x00000004ff067424 */ /* 0x002fe400078e00ff */
[----:B------:R-:W-:Y:S01]  /*4d80*/  IMAD.SHL.U32 R9, R10, 0x20, RZ ;  /* 0x000000200a097824 */ /* 0x000fe200078e00ff */
[----:B------:R-:W-:Y:S02]  /*4d90*/  MOV R5, UR5 ;  /* 0x0000000500057c02 */ /* 0x000fe40008000f00 */
[-C--:B------:R-:W-:Y:S01]  /*4da0*/  SHF.L.U32 R8, R8, R10.reuse, RZ ;  /* 0x0000000a08087219 */ /* 0x080fe200000006ff */
[----:B------:R1:W-:Y:S01]  /*4db0*/  SYNCS.ARRIVE.TRANS64.RED RZ, [UR5], R6 ;  /* 0x00000006ffff79a7 */ /* 0x0003e20008000405 */
[----:B------:R-:W-:Y:S01]  /*4dc0*/  SHF.L.U32 R7, R0, R10, RZ ;  /* 0x0000000a00077219 */ /* 0x000fe200000006ff */
[----:B------:R1:W-:Y:S04]  /*4dd0*/  STS [UR54+0x360], R9 ;  /* 0x00036009ff007988 */ /* 0x0003e80008000836 */
[----:B------:R1:W-:Y:S04]  /*4de0*/  STAS [R4.64], R10 ;  /* 0x0000000a04007dbd */ /* 0x0003e8000c0008ff */
[----:B------:R1:W-:Y:S04]  /*4df0*/  ATOMS.OR RZ, [UR4+0x14], R8 ;  /* 0x00001408ffff798c */ /* 0x0003e8000b000004 */
[----:B------:R1:W-:Y:S04]  /*4e00*/  ATOMS.OR RZ, [UR4+0x18], R7 ;  /* 0x00001807ffff798c */ /* 0x0003e8000b000004 */
[----:B------:R1:W-:Y:S02]  /*4e10*/  ATOMS.XOR RZ, [UR4+0x10], R0 ;  /* 0x00001000ffff798c */ /* 0x0003e4000b800004 */
.L_x_96:
[----:B------:R-:W-:Y:S05]  /*4e20*/  BSYNC B0 ;  /* 0x0000000000007941 */ /* 0x000fea0003800000 */
.L_x_95:
[----:B------:R-:W-:Y:S05]  /*4e30*/  BRA.U UP1, `(.L_x_101) ;  /* 0x00000001016c7547 */ /* 0x000fea000b800000 */
[----:B------:R-:W-:-:S03]  /*4e40*/  UMOV UR5, 0xffffffff ;  /* 0xffffffff00057882 */ /* 0x000fc60000000000 */
[----:B------:R-:W-:Y:S05]  /*4e50*/  BRA.DIV UR5, `(.L_x_102) ;  /* 0x0000005205847947 */ /* 0x000fea000b800000 */
[----:B------:R-:W-:-:S13]  /*4e60*/  ELECT P0, URZ, PT ;  /* 0x0000000000ff782f */ /* 0x000fda0003800000 */
.L_x_242:
[----:B------:R-:W-:Y:S05]  /*4e70*/  @!P0 BRA `(.L_x_101) ;  /* 0x00000000005c8947 */ /* 0x000fea0003800000 */
[----:B-1----:R-:W1:Y:S02]  /*4e80*/  LDS R4, [UR4+0x10] ;  /* 0x00001004ff047984 */ /* 0x002e640008000800 */
[----:B-1----:R-:W-:-:S04]  /*4e90*/  SHF.L.U32 R4, R4, 0x1f, RZ ;  /* 0x0000001f04047819 */ /* 0x002fc800000006ff */
[----:B------:R-:W1:Y:S02]  /*4ea0*/  SYNCS.PHASECHK.TRANS64.TRYWAIT P0, [UR4+0x8], R4 ;  /* 0x00000804ff0075a7 */ /* 0x000e640008001104 */
[----:B-1----:R-:W-:Y:S05]  /*4eb0*/  @P0 BRA `(.L_x_103) ;  /* 0x0000000000080947 */ /* 0x002fea0003800000 */
[----:B------:R-:W1:Y:S02]  /*4ec0*/  SYNCS.PHASECHK.TRANS64.TRYWAIT P0, [UR4+0x8], R4 ;  /* 0x00000804ff0075a7 */ /* 0x000e640008001104 */
[----:B-1----:R-:W-:Y:S05]  /*4ed0*/  @!P0 BRA `(.L_x_104) ;  /* 0x0000005000888947 */ /* 0x002fea0003800000 */
.L_x_103:
[----:B------:R-:W2:Y:S01]  /*4ee0*/  LDS R6, [UR54+0x360] ;  /* 0x00036036ff067984 */ /* 0x000ea20008000800 */
[----:B-1----:R-:W-:Y:S02]  /*4ef0*/  HFMA2 R0, -RZ, RZ, 0, 5.9604644775390625e-08 ;  /* 0x00000001ff007431 */ /* 0x002fe400000001ff */
[----:B------:R-:W-:Y:S01]  /*4f00*/  IMAD.MOV.U32 R4, RZ, RZ, 0xffff ;  /* 0x0000ffffff047424 */ /* 0x000fe200078e00ff */
[----:B------:R-:W-:Y:S01]  /*4f10*/  UPRMT UR5, UR17, 0x654, UR6 ;  /* 0x0000065411057896 */ /* 0x000fe20008000006 */
[----:B--2---:R-:W-:-:S03]  /*4f20*/  IMAD.SHL.U32 R5, R6, 0x20, RZ ;  /* 0x0000002006057824 */ /* 0x004fc600078e00ff */
[-C--:B------:R-:W-:Y:S02]  /*4f30*/  SHF.L.U32 R4, R4, R6.reuse, RZ ;  /* 0x0000000604047219 */ /* 0x080fe400000006ff */
[----:B------:R-:W-:Y:S01]  /*4f40*/  SHF.L.U32 R6, R0, R6, RZ ;  /* 0x0000000600067219 */ /* 0x000fe200000006ff */
[----:B------:R2:W-:Y:S04]  /*4f50*/  STS [UR54+0x360], R5 ;  /* 0x00036005ff007988 */ /* 0x0005e80008000836 */
[----:B------:R2:W-:Y:S04]  /*4f60*/  ATOMS.OR RZ, [UR4+0x14], R4 ;  /* 0x00001404ffff798c */ /* 0x0005e8000b000004 */
[----:B------:R2:W-:Y:S01]  /*4f70*/  ATOMS.OR RZ, [UR4+0x18], R6 ;  /* 0x00001806ffff798c */ /* 0x0005e2000b000004 */
[----:B------:R-:W-:Y:S03]  /*4f80*/  SYNCS.ARRIVE.TRANS64.RED.A1T0 RZ, [UR5], RZ ;  /* 0x000000ffffff79a7 */ /* 0x000fe60008100405 */
[----:B------:R2:W-:Y:S01]  /*4f90*/  ATOMS.XOR RZ, [UR4+0x10], R0 ;  /* 0x00001000ffff798c */ /* 0x0005e2000b800004 */
[----:B------:R-:W-:Y:S05]  /*4fa0*/  BRA `(.L_x_101) ;  /* 0x0000000000107947 */ /* 0x000fea0003800000 */
.L_x_94:
[----:B------:R-:W-:Y:S02]  /*4fb0*/  MOV R0, 0xffffffff ;  /* 0xffffffff00007802 */ /* 0x000fe40000000f00 */
[----:B------:R-:W-:-:S03]  /*4fc0*/  MOV R4, 0x4ff0 ;  /* 0x00004ff000047802 */ /* 0x000fc60000000f00 */
[----:B------:R1:W-:Y:S04]  /*4fd0*/  STS [UR54+0x360], R0 ;  /* 0x00036000ff007988 */ /* 0x0003e80008000836 */
[----:B-1---5:R-:W-:Y:S05]  /*4fe0*/  CALL.REL.NOINC `($__internal_1_$__cuda_sm10x_tcgen05_guardrail_trap_phase_invalid_during_alloc) ;  /* 0x0000005400907944 */ /* 0x022fea0003c00000 */
.L_x_101:
[----:B------:R-:W-:Y:S05]  /*4ff0*/  WARPSYNC.ALL ;  /* 0x0000000000007948 */ /* 0x000fea0003800000 */
[----:B------:R-:W3:Y:S01]  /*5000*/  S2UR UR6, SR_CgaCtaId ;  /* 0x00000000000679c3 */ /* 0x000ee20000008800 */
[----:B------:R-:W-:Y:S01]  /*5010*/  UMOV UR4, 0x400 ;  /* 0x0000040000047882 */ /* 0x000fe20000000000 */
[----:B------:R-:W-:-:S06]  /*5020*/  NOP ;  /* 0x0000000000007918 */ /* 0x000fcc0000000000 */
[----:B------:R-:W-:Y:S06]  /*5030*/  BAR.ARV 0x6, 0xa0 ;  /* 0x0182800000007b1d */ /* 0x000fec0000002000 */
[----:B------:R-:W-:Y:S01]  /*5040*/  LOP3.LUT R3, R3, 0xffff, RZ, 0xc0, !PT ;  /* 0x0000ffff03037812 */ /* 0x000fe200078ec0ff */
[----:B-1----:R-:W-:Y:S01]  /*5050*/  IMAD.MOV.U32 R9, RZ, RZ, 0x1 ;  /* 0x00000001ff097424 */ /* 0x002fe200078e00ff */
[----:B------:R-:W-:Y:S01]  /*5060*/  LOP3.LUT R2, R2, 0xffff, RZ, 0xc0, !PT ;  /* 0x0000ffff02027812 */ /* 0x000fe200078ec0ff */
[----:B------:R-:W-:Y:S01]  /*5070*/  IMAD.MOV.U32 R8, RZ, RZ, RZ ;  /* 0x000000ffff087224 */ /* 0x000fe200078e00ff */
[----:B------:R-:W-:Y:S01]  /*5080*/  R2UR UR11, R3 ;  /* 0x00000000030b72ca */ /* 0x000fe200000e0000 */
[----:B------:R-:W-:Y:S01]  /*5090*/  UMOV UR22, URZ ;  /* 0x000000ff00167c82 */ /* 0x000fe20008000000 */
[----:B------:R-:W-:-:S02]  /*50a0*/  R2UR UR10, R2 ;  /* 0x00000000020a72ca */ /* 0x000fc400000e0000 */
[----:B------:R-:W-:Y:S01]  /*50b0*/  CS2R R2, SRZ ;  /* 0x0000000000027805 */ /* 0x000fe2000001ff00 */
[----:B------:R-:W-:Y:S01]  /*50c0*/  UMOV UR21, URZ ;  /* 0x000000ff00157c82 */ /* 0x000fe20008000000 */
[----:B------:R-:W-:Y:S02]  /*50d0*/  UISETP.NE.AND UP3, UPT, UR18, URZ, UPT ;  /* 0x000000ff1200728c */ /* 0x000fe4000bf65270 */
[----:B---3--:R-:W-:Y:S01]  /*50e0*/  ULEA UR6, UR6, UR4, 0x18 ;  /* 0x0000000406067291 */ /* 0x008fe2000f8ec0ff */
[----:B------:R-:W1:Y:S03]  /*50f0*/  LDCU UR4, c[0x0][0x38c] ;  /* 0x00007180ff0477ac */ /* 0x000e660008000800 */
[----:B------:R-:W-:Y:S02]  /*5100*/  UIADD3 UR12, UPT, UPT, UR6, 0x4600, URZ ;  /* 0x00004600060c7890 */ /* 0x000fe4000fffe0ff */
[----:B------:R-:W-:-:S03]  /*5110*/  UIADD3 UR13, UPT, UPT, UR6, 0x2d600, URZ ;  /* 0x0002d600060d7890 */ /* 0x000fc6000fffe0ff */
[----:B--2---:R-:W2:Y:S01]  /*5120*/  LDS R0, [UR6+0x360] ;  /* 0x00036006ff007984 */ /* 0x004ea20008000800 */
[----:B------:R-:W-:Y:S02]  /*5130*/  USHF.R.U32.HI UR12, URZ, 0x4, UR12 ;  /* 0x00000004ff0c7899 */ /* 0x000fe4000801160c */
[----:B------:R-:W-:Y:S02]  /*5140*/  USHF.R.U32.HI UR13, URZ, 0x4, UR13 ;  /* 0x00000004ff0d7899 */ /* 0x000fe4000801160d */
[----:B------:R-:W-:Y:S02]  /*5150*/  ULOP3.LUT UR12, UR12, 0x3fff, URZ, 0xc0, !UPT ;  /* 0x00003fff0c0c7892 */ /* 0x000fe4000f8ec0ff */
[----:B------:R-:W-:Y:S02]  /*5160*/  ULOP3.LUT UR13, UR13, 0x3fff, URZ, 0xc0, !UPT ;  /* 0x00003fff0d0d7892 */ /* 0x000fe4000f8ec0ff */
[----:B------:R-:W-:Y:S02]  /*5170*/  ULOP3.LUT UR12, UR12, 0x10000, URZ, 0xfc, !UPT ;  /* 0x000100000c0c7892 */ /* 0x000fe4000f8efcff */
[----:B-1----:R-:W-:-:S02]  /*5180*/  UIADD3 UR4, UPT, UPT, UR4, 0x1f, URZ ;  /* 0x0000001f04047890 */ /* 0x002fc4000fffe0ff */
[----:B------:R-:W-:Y:S02]  /*5190*/  ULOP3.LUT UR13, UR13, 0x10000, URZ, 0xfc, !UPT ;  /* 0x000100000d0d7892 */ /* 0x000fe4000f8efcff */
[----:B------:R-:W-:Y:S01]  /*51a0*/  USHF.R.S32.HI UR5, URZ, 0x1f, UR4 ;  /* 0x0000001fff057899 */ /* 0x000fe20008011404 */
[----:B------:R-:W-:Y:S01]  /*51b0*/  UMOV UR20, URZ ;  /* 0x000000ff00147c82 */ /* 0x000fe20008000000 */
[----:B------:R-:W-:Y:S02]  /*51c0*/  UMOV UR26, 0x0 ;  /* 0x00000000001a7882 */ /* 0x000fe40000000000 */
[----:B------:R-:W-:Y:S01]  /*51d0*/  ULEA.HI UR5, UR5, UR4, URZ, 0x5 ;  /* 0x0000000405057291 */ /* 0x000fe2000f8f28ff */
[----:B------:R-:W-:-:S03]  /*51e0*/  UMOV UR27, 0x10100490 ;  /* 0x10100490001b7882 */ /* 0x000fc60000000000 */
[----:B------:R-:W-:-:S04]  /*51f0*/  USHF.R.S32.HI UR5, URZ, 0x5, UR5 ;  /* 0x00000005ff057899 */ /* 0x000fc80008011405 */
[----:B------:R-:W-:-:S04]  /*5200*/  UISETP.LT.AND UP0, UPT, UR5, 0x1, UPT ;  /* 0x000000010500788c */ /* 0x000fc8000bf01270 */
[----:B------:R-:W-:Y:S01]  /*5210*/  USEL UR23, UR5, 0x1, !UP0 ;  /* 0x0000000105177887 */ /* 0x000fe2000c000000 */
[----:B--2---:R-:W-:-:S15]  /*5220*/  R2UR UR24, R0 ;  /* 0x00000000001872ca */ /* 0x004fde00000e0000 */
.L_x_112:
[C---:B------:R-:W-:Y:S02]  /*5230*/  LEA R0, R8.reuse, UR6, 0x3 ;  /* 0x0000000608007c11 */ /* 0x040fe4000f8e18ff */
[----:B------:R-:W-:Y:S02]  /*5240*/  SHF.L.U32 R4, R3, 0x1f, RZ ;  /* 0x0000001f03047819 */ /* 0x000fe400000006ff */
[----:B------:R-:W-:Y:S02]  /*5250*/  LEA R5, R8, UR6, 0x4 ;  /* 0x0000000608057c11 */ /* 0x000fe4000f8e20ff */
[----:B------:R-:W1:Y:S02]  /*5260*/  SYNCS.PHASECHK.TRANS64.TRYWAIT P0, [R0+URZ+0x2b0], R4 ;  /* 0x0002b004000075a7 */ /* 0x000e6400080011ff */
[----:B-1-34-:R-:W-:Y:S05]  /*5270*/  @!P0 BRA `(.L_x_105) ;  /* 0x0000004c00b88947 */ /* 0x01afea0003800000 */
.L_x_243:
[----:B-1----:R-:W1:Y:S01]  /*5280*/  LDS.128 R4, [R5+0x340] ;  /* 0x0003400005047984 */ /* 0x002e620000000c00 */
[----:B------:R-:W-:Y:S02]  /*5290*/  VIADD R0, R0, 0x2c0 ;  /* 0x000002c000007836 */ /* 0x000fe40000000000 */
[----:B------:R-:W-:Y:S01]  /*52a0*/  VIADD R8, R8, 0x1 ;  /* 0x0000000108087836 */ /* 0x000fe20000000000 */
[----:B------:R-:W-:Y:S01]  /*52b0*/  @!PT LDS RZ, [RZ] ;  /* 0x00000000fffff984 */ /* 0x000fe20000000800 */
[----:B------:R-:W-:Y:S01]  /*52c0*/  @!PT LDS RZ, [RZ] ;  /* 0x00000000fffff984 */ /* 0x000fe20000000800 */
[----:B------:R-:W-:Y:S01]  /*52d0*/  @!PT LDS RZ, [RZ] ;  /* 0x00000000fffff984 */ /* 0x000fe20000000800 */
[----:B------:R-:W-:Y:S01]  /*52e0*/  @!PT LDS RZ, [RZ] ;  /* 0x00000000fffff984 */ /* 0x000fe20000000800 */
[----:B------:R2:W-:Y:S06]  /*52f0*/  MEMBAR.ALL.CTA ;  /* 0x0000000000007992 */ /* 0x0005ec0000008000 */
[----:B--2---:R-:W2:Y:S01]  /*5300*/  FENCE.VIEW.ASYNC.S ;  /* 0x00000000000073c6 */ /* 0x004ea20000000000 */
[----:B------:R-:W-:-:S04]  /*5310*/  PRMT R0, RZ, 0x654, R0 ;  /* 0x00000654ff007816 */ /* 0x000fc80000000000 */
[----:B--2---:R2:W-:Y:S01]  /*5320*/  SYNCS.ARRIVE.TRANS64.RED.A1T0 RZ, [R0+URZ], RZ ;  /* 0x000000ff00ff79a7 */ /* 0x0045e200081004ff */
[----:B-1----:R-:W-:Y:S01]  /*5330*/  LOP3.LUT P1, RZ, R6, 0x1, RZ, 0xc0, !PT ;  /* 0x0000000106ff7812 */ /* 0x002fe2000782c0ff */
[----:B--2---:R-:W-:-:S12]  /*5340*/  BRA.U UP3, `(.L_x_106) ;  /* 0x0000000103cc7547 */ /* 0x004fd8000b800000 */
[----:B------:R-:W1:Y:S01]  /*5350*/  LDCU UR4, c[0x0][0x38c] ;  /* 0x00007180ff0477ac */ /* 0x000e620008000800 */
[----:B------:R-:W-:Y:S02]  /*5360*/  PLOP3.LUT P2, PT, PT, PT, PT, 0x80, 0x8 ;  /* 0x000000000008781c */ /* 0x000fe40003f4f070 */
[----:B------:R-:W-:Y:S01]  /*5370*/  SHF.L.U32 R4, R9, 0x1f, RZ ;  /* 0x0000001f09047819 */ /* 0x000fe200000006ff */
[----:B------:R-:W-:Y:S02]  /*5380*/  ULEA UR9, UR22, UR6, 0x3 ;  /* 0x0000000616097291 */ /* 0x000fe4000f8e18ff */
[----:B-1----:R-:W-:-:S06]  /*5390*/  UISETP.GE.AND UP0, UPT, UR4, 0x1, UPT ;  /* 0x000000010400788c */ /* 0x002fcc000bf06270 */
[----:B------:R-:W-:-:S05]  /*53a0*/  PLOP3.LUT P0, PT, PT, PT, UP0, 0x80, 0x8 ;  /* 0x000000000008781c */ /* 0x000fca0003f0f008 */
[----:B------:R-:W-:-:S08]  /*53b0*/  @UP0 ULEA UR4, UR21, UR6, 0x3 ;  /* 0x0000000615040291 */ /* 0x000fd0000f8e18ff */
[----:B------:R-:W-:-:S04]  /*53c0*/  @P0 SHF.L.U32 R0, R2, 0x1f, RZ ;  /* 0x0000001f02000819 */ /* 0x000fc800000006ff */
[----:B------:R1:W2:Y:S01]  /*53d0*/  @P0 SYNCS.PHASECHK.TRANS64.TRYWAIT P2, [UR4], R0 ;  /* 0x00000000ff0005a7 */ /* 0x0002a20008041104 */
[----:B------:R-:W3:Y:S02]  /*53e0*/  SYNCS.PHASECHK.TRANS64.TRYWAIT P0, [UR9+0x2f0], R4 ;  /* 0x0002f004ff0075a7 */ /* 0x000ee40008001109 */
[----:B-123--:R-:W-:Y:S05]  /*53f0*/  @!P0 BRA `(.L_x_107) ;  /* 0x0000004c006c8947 */ /* 0x00efea0003800000 */
.L_x_245:
[----:B------:R-:W-:Y:S01]  /*5400*/  UMOV UR19, UR20 ;  /* 0x0000001400137c82 */ /* 0x000fe20008000000 */
[----:B------:R-:W-:Y:S05]  /*5410*/  BRA.U !UP0, `(.L_x_108) ;  /* 0x0000000108887547 */ /* 0x000fea000b800000 */
[----:B------:R-:W-:Y:S02]  /*5420*/  UIADD3 UR19, UPT, UPT, UR23, UR20, URZ ;  /* 0x0000001417137290 */ /* 0x000fe4000fffe0ff */
[----:B------:R-:W-:Y:S02]  /*5430*/  ULEA UR8, UR22, UR24, 0x6 ;  /* 0x0000001816087291 */ /* 0x000fe4000f8e30ff */
[----:B------:R-:W-:Y:S01]  /*5440*/  UPLOP3.LUT UP2, UPT, UPT, UPT, UPT, 0x40, 0x4 ;  /* 0x000000000004789c */ /* 0x000fe20003f4e870 */
[----:B------:R-:W-:Y:S01]  /*5450*/  UMOV UR16, UR5 ;  /* 0x0000000500107c82 */ /* 0x000fe20008000000 */
[----:B------:R-:W-:-:S09]  /*5460*/  UMOV UR15, UR21 ;  /* 0x00000015000f7c82 */ /* 0x000fd20008000000 */
.L_x_111:
[----:B--2---:R-:W-:Y:S01]  /*5470*/  ULEA UR7, UR15, UR6, 0x3 ;  /* 0x000000060f077291 */ /* 0x004fe2000f8e18ff */
[----:B---3--:R-:W-:Y:S11]  /*5480*/  @P2 BRA `(.L_x_109) ;  /* 0x00000000000c2947 */ /* 0x008ff60003800000 */
[----:B-1----:R-:W-:Y:S04]  /*5490*/  SHF.L.U32 R4, R2, 0x1f, RZ ;  /* 0x0000001f02047819 */ /* 0x002fe800000006ff */
[----:B------:R-:W1:Y:S02]  /*54a0*/  SYNCS.PHASECHK.TRANS64.TRYWAIT P0, [UR7], R4 ;  /* 0x00000004ff0075a7 */ /* 0x000e640008001107 */
[----:B-1----:R-:W-:Y:S05]  /*54b0*/  @!P0 BRA `(.L_x_110) ;  /* 0x0000004c00548947 */ /* 0x002fea0003800000 */
.L_x_109:
[----:B------:R-:W-:Y:S01]  /*54c0*/  UISETP.NE.AND UP0, UPT, UR16, 0x1, UPT ;  /* 0x000000011000788c */ /* 0x000fe2000bf05270 */
[----:B------:R-:W-:Y:S01]  /*54d0*/  PLOP3.LUT P2, PT, PT, PT, PT, 0x80, 0x8 ;  /* 0x000000000008781c */ /* 0x000fe20003f4f070 */
[----:B------:R-:W-:Y:S02]  /*54e0*/  UIADD3 UR21, UPT, UPT, UR15, 0x1, URZ ;  /* 0x000000010f157890 */ /* 0x000fe4000fffe0ff */
[----:B------:R-:W-:Y:S02]  /*54f0*/  ULEA UR28, UR15, UR13, 0x6 ;  /* 0x0000000d0f1c7291 */ /* 0x000fe4000f8e30ff */
[----:B------:R-:W-:Y:S01]  /*5500*/  UISETP.NE.AND UP1, UPT, UR21, 0x29, UPT ;  /* 0x000000291500788c */ /* 0x000fe2000bf25270 */
[----:B------:R-:W-:Y:S01]  /*5510*/  PLOP3.LUT P0, PT, PT, PT, UP0, 0x80, 0x8 ;  /* 0x000000000008781c */ /* 0x000fe20003f0f008 */
[----:B------:R-:W-:Y:S02]  /*5520*/  ULEA UR30, UR15, UR12, 0x8 ;  /* 0x0000000c0f1e7291 */ /* 0x000fe4000f8e40ff */
[----:B------:R-:W-:Y:S02]  /*5530*/  USEL UR14, URZ, 0x1, UP1 ;  /* 0x00000001ff0e7887 */ /* 0x000fe40008800000 */
[----:B------:R-:W-:Y:S02]  /*5540*/  USEL UR21, UR21, URZ, UP1 ;  /* 0x000000ff15157287 */ /* 0x000fe40008800000 */
[----:B------:R-:W-:Y:S02]  /*5550*/  UIADD3 UR7, UPT, UPT, UR7, 0x148, URZ ;  /* 0x0000014807077890 */ /* 0x000fe4000fffe0ff */
[----:B------:R-:W-:Y:S01]  /*5560*/  @UP0 ULEA UR4, UR21, UR6, 0x3 ;  /* 0x0000000615040291 */ /* 0x000fe2000f8e18ff */
[----:B------:R-:W-:Y:S01]  /*5570*/  LOP3.LUT R2, R2, UR14, RZ, 0x3c, !PT ;  /* 0x0000000e02027c12 */ /* 0x000fe2000f8e3cff */
[----:B------:R-:W-:Y:S01]  /*5580*/  UMOV UR29, 0xc0004010 ;  /* 0xc0004010001d7882 */ /* 0x000fe20000000000 */
[----:B------:R-:W-:Y:S01]  /*5590*/  UMOV UR31, 0xc0004010 ;  /* 0xc0004010001f7882 */ /* 0x000fe20000000000 */
[----:B------:R-:W-:Y:S01]  /*55a0*/  UIADD3 UR20, UPT, UPT, UR20, 0x1, URZ ;  /* 0x0000000114147890 */ /* 0x000fe2000fffe0ff */
[----:B-1----:R-:W-:Y:S01]  /*55b0*/  @P0 SHF.L.U32 R0, R2, 0x1f, RZ ;  /* 0x0000001f02000819 */ /* 0x002fe200000006ff */
[----:B------:R-:W-:Y:S02]  /*55c0*/  UIADD3 UR16, UPT, UPT, UR16, -0x1, URZ ;  /* 0xffffffff10107890 */ /* 0x000fe4000fffe0ff */
[----:B------:R-:W-:Y:S01]  /*55d0*/  UISETP.NE.AND UP0, UPT, UR20, UR19, UPT ;  /* 0x000000131400728c */ /* 0x000fe2000bf05270 */
[----:B------:R2:W3:Y:S01]  /*55e0*/  @P0 SYNCS.PHASECHK.TRANS64.TRYWAIT P2, [UR4], R0 ;  /* 0x00000000ff0005a7 */ /* 0x0004e20008041104 */
[----:B------:R2:W-:Y:S01]  /*55f0*/  UTCQMMA.2CTA gdesc[UR30], gdesc[UR28], tmem[UR8], tmem[UR26], idesc[UR27], UP2 ;  /* 0x00ff1a1c1e0075ea */ /* 0x0005e20009200308 */
[----:B------:R-:W-:Y:S01]  /*5600*/  UPLOP3.LUT UP2, UPT, UPT, UPT, UPT, 0x80, 0x8 ;  /* 0x000000000008789c */ /* 0x000fe20003f4f070 */
[----:B------:R2:W-:Y:S01]  /*5610*/  UTCBAR.2CTA.MULTICAST [UR7], URZ, UR11 ;  /* 0x000000ff070073e9 */ /* 0x0005e2000820080b */
[----:B------:R-:W-:Y:S04]  /*5620*/  UMOV UR15, UR21 ;  /* 0x00000015000f7c82 */ /* 0x000fe80008000000 */
[----:B------:R-:W-:Y:S05]  /*5630*/  BRA.U UP0, `(.L_x_111) ;  /* 0xfffffffd008c7547 */ /* 0x000fea000b83ffff */
.L_x_108:
[----:B------:R-:W-:Y:S01]  /*5640*/  UIADD3 UR9, UPT, UPT, UR9, 0x2d0, URZ ;  /* 0x000002d009097890 */ /* 0x000fe2000fffe0ff */
[----:B------:R-:W-:-:S08]  /*5650*/  UMOV UR20, UR19 ;  /* 0x0000001300147c82 */ /* 0x000fd00008000000 */
[----:B------:R4:W-:Y:S01]  /*5660*/  UTCBAR.2CTA.MULTICAST [UR9], URZ, UR10 ;  /* 0x000000ff090073e9 */ /* 0x0009e2000820080a */
[----:B------:R-:W-:Y:S02]  /*5670*/  NOP ;  /* 0x0000000000007918 */ /* 0x000fe40000000000 */
.L_x_106:
[----:B------:R-:W-:Y:S01]  /*5680*/  UIADD3 UR22, UPT, UPT, UR22, 0x1, URZ ;  /* 0x0000000116167890 */ /* 0x000fe2000fffe0ff */
[----:B------:R-:W-:-:S03]  /*5690*/  ISETP.NE.AND P0, PT, R8, 0x2, PT ;  /* 0x000000020800780c */ /* 0x000fc60003f05270 */
[----:B------:R-:W-:Y:S01]  /*56a0*/  UISETP.NE.AND UP0, UPT, UR22, 0x4, UPT ;  /* 0x000000041600788c */ /* 0x000fe2000bf05270 */
[----:B-12---:R-:W-:Y:S02]  /*56b0*/  SEL R0, RZ, 0x1, P0 ;  /* 0x00000001ff007807 */ /* 0x006fe40000000000 */
[----:B------:R-:W-:Y:S01]  /*56c0*/  SEL R8, R8, RZ, P0 ;  /* 0x000000ff08087207 */ /* 0x000fe20000000000 */
[----:B------:R-:W-:Y:S01]  /*56d0*/  USEL UR4, URZ, 0x1, UP0 ;  /* 0x00000001ff047887 */ /* 0x000fe20008000000 */
[----:B------:R-:W-:Y:S01]  /*56e0*/  LOP3.LUT R3, R3, R0, RZ, 0x3c, !PT ;  /* 0x0000000003037212 */ /* 0x000fe200078e3cff */
[----:B------:R-:W-:-:S04]  /*56f0*/  USEL UR22, UR22, URZ, UP0 ;  /* 0x000000ff16167287 */ /* 0x000fc80008000000 */
[----:B------:R-:W-:Y:S01]  /*5700*/  LOP3.LUT R9, R9, UR4, RZ, 0x3c, !PT ;  /* 0x0000000409097c12 */ /* 0x000fe2000f8e3cff */
[----:B------:R-:W-:Y:S07]  /*5710*/  @P1 BRA `(.L_x_112) ;  /* 0xfffffff800c41947 */ /* 0x000fee000383ffff */
[----:B------:R-:W1:Y:S01]  /*5720*/  S2UR UR4, SR_CgaCtaId ;  /* 0x00000000000479c3 */ /* 0x000e620000008800 */
[----:B------:R-:W-:Y:S01]  /*5730*/  ELECT P0, URZ, PT ;  /* 0x0000000000ff782f */ /* 0x000fe20003800000 */
[----:B------:R-:W-:Y:S01]  /*5740*/  HFMA2 R0, -RZ, RZ, 0, 5.9604644775390625e-08 ;  /* 0x00000001ff007431 */ /* 0x000fe200000001ff */
[----:B------:R-:W-:-:S05]  /*5750*/  UMOV UR5, 0x40 ;  /* 0x0000004000057882 */ /* 0x000fca0000000000 */
[----:B------:R-:W-:Y:S01]  /*5760*/  UVIRTCOUNT.DEALLOC.SMPOOL 0x80 ;  /* 0x000000800000784c */ /* 0x000fe20000000000 */
[----:B------:R-:W-:Y:S02]  /*5770*/  UISETP.NE.AND UP1, UPT, UR18, URZ, UPT ;  /* 0x000000ff1200728c */ /* 0x000fe4000bf25270 */
[----:B-1----:R-:W-:-:S09]  /*5780*/  ULEA UR4, UR4, UR5, 0x18 ;  /* 0x0000000504047291 */ /* 0x002fd2000f8ec0ff */
[----:B------:R1:W-:Y:S01]  /*5790*/  @P0 STS.U8 [UR4+0x1c], R0 ;  /* 0x00001c00ff000988 */ /* 0x0003e20008000004 */
[----:B------:R-:W-:Y:S05]  /*57a0*/  BRA.U UP1, `(.L_x_113) ;  /* 0x0000000101a07547 */ /* 0x000fea000b800000 */
[----:B------:R-:W-:Y:S01]  /*57b0*/  UIADD3 UR5, UPT, UPT, UR6, 0x2f0, URZ ;  /* 0x000002f006057890 */ /* 0x000fe2000fffe0ff */
[----:B------:R-:W-:-:S03]  /*57c0*/  SHF.L.U32 R2, R9, 0x1f, RZ ;  /* 0x0000001f09027819 */ /* 0x000fc600000006ff */
[----:B------:R-:W-:-:S09]  /*57d0*/  ULEA UR7, UR22, UR5, 0x3 ;  /* 0x0000000516077291 */ /* 0x000fd2000f8e18ff */
[----:B------:R-:W2:Y:S02]  /*57e0*/  SYNCS.PHASECHK.TRANS64.TRYWAIT P0, [UR7], R2 ;  /* 0x00000002ff0075a7 */ /* 0x000ea40008001107 */
[----:B--2---:R-:W-:Y:S05]  /*57f0*/  @!P0 BRA `(.L_x_114) ;  /* 0x00000048009c8947 */ /* 0x004fea0003800000 */
.L_x_248:
[----:B------:R-:W-:-:S04]  /*5800*/  UIADD3 UR8, UPT, UPT, UR22, 0x1, URZ ;  /* 0x0000000116087890 */ /* 0x000fc8000fffe0ff */
[----:B------:R-:W-:-:S04]  /*5810*/  UISETP.NE.AND UP0, UPT, UR8, 0x4, UPT ;  /* 0x000000040800788c */ /* 0x000fc8000bf05270 */
[----:B----4-:R-:W-:Y:S02]  /*5820*/  USEL UR9, URZ, 0x1, UP0 ;  /* 0x00000001ff097887 */ /* 0x010fe40008000000 */
[----:B------:R-:W-:-:S04]  /*5830*/  USEL UR8, UR8, URZ, UP0 ;  /* 0x000000ff08087287 */ /* 0x000fc80008000000 */
[----:B------:R-:W-:Y:S01]  /*5840*/  ULEA UR7, UR8, UR5, 0x3 ;  /* 0x0000000508077291 */ /* 0x000fe2000f8e18ff */
[----:B-1----:R-:W-:-:S04]  /*5850*/  LOP3.LUT R2, R9, UR9, RZ, 0x3c, !PT ;  /* 0x0000000909027c12 */ /* 0x002fc8000f8e3cff */
[----:B------:R-:W-:-:S04]  /*5860*/  SHF.L.U32 R3, R2, 0x1f, RZ ;  /* 0x0000001f02037819 */ /* 0x000fc800000006ff */
[----:B------:R-:W1:Y:S02]  /*5870*/  SYNCS.PHASECHK.TRANS64.TRYWAIT P0, [UR7], R3 ;  /* 0x00000003ff0075a7 */ /* 0x000e640008001107 */
[----:B-1----:R-:W-:Y:S05]  /*5880*/  @!P0 BRA `(.L_x_115) ;  /* 0x0000004800908947 */ /* 0x002fea0003800000 */
.L_x_250:
        /* <DEDUP_REMOVED lines=9> */
.L_x_252:
[----:B------:R-:W-:-:S04]  /*5920*/  UIADD3 UR8, UPT, UPT, UR8, 0x1, URZ ;  /* 0x0000000108087890 */ /* 0x000fc8000fffe0ff */
[----:B------:R-:W-:-:S04]  /*5930*/  UISETP.NE.AND UP0, UPT, UR8, 0x4, UPT ;  /* 0x000000040800788c */ /* 0x000fc8000bf05270 */
[----:B------:R-:W-:Y:S02]  /*5940*/  USEL UR7, URZ, 0x1, UP0 ;  /* 0x00000001ff077887 */ /* 0x000fe40008000000 */
[----:B------:R-:W-:-:S04]  /*5950*/  USEL UR8, UR8, URZ, UP0 ;  /* 0x000000ff08087287 */ /* 0x000fc80008000000 */
[----:B------:R-:W-:Y:S01]  /*5960*/  ULEA UR8, UR8, UR5, 0x3 ;  /* 0x0000000508087291 */ /* 0x000fe2000f8e18ff */
[----:B------:R-:W-:-:S04]  /*5970*/  LOP3.LUT R2, R2, UR7, RZ, 0x3c, !PT ;  /* 0x0000000702027c12 */ /* 0x000fc8000f8e3cff */
[----:B------:R-:W-:Y:S01]  /*5980*/  SHF.L.U32 R2, R2, 0x1f, RZ ;  /* 0x0000001f02027819 */ /* 0x000fe200000006ff */
[----:B-1----:R-:W-:-:S04]  /*5990*/  IMAD.U32 R0, RZ, RZ, UR8 ;  /* 0x00000008ff007e24 */ /* 0x002fc8000f8e00ff */
[----:B------:R1:W2:Y:S03]  /*59a0*/  SYNCS.PHASECHK.TRANS64.TRYWAIT P0, [R0+URZ], R2 ;  /* 0x00000002000075a7 */ /* 0x0002a600080011ff */
[----:B--2---:R-:W-:Y:S05]  /*59b0*/  @!P0 NANOSLEEP.SYNCS 0x989680 ;  /* 0x009896800000895d */ /* 0x004fea0003900000 */
[----:B------:R-:W2:Y:S02]  /*59c0*/  @!P0 SYNCS.PHASECHK.TRANS64 P0, [R0+URZ], R2 ;  /* 0x00000002000085a7 */ /* 0x000ea400080010ff */
[----:B--2---:R-:W-:Y:S05]  /*59d0*/  @P0 BRA `(.L_x_117) ;  /* 0x0000000000200947 */ /* 0x004fea0003800000 */
.L_x_118:
[----:B--2---:R2:W4:Y:S02]  /*59e0*/  SYNCS.PHASECHK.TRANS64.TRYWAIT P0, [R0+URZ], R2 ;  /* 0x00000002000075a7 */ /* 0x00452400080011ff */
[----:B----4-:R-:W-:Y:S05]  /*59f0*/  @!P0 NANOSLEEP.SYNCS 0x989680 ;  /* 0x009896800000895d */ /* 0x010fea0003900000 */
[----:B------:R-:W4:Y:S02]  /*5a00*/  @!P0 SYNCS.PHASECHK.TRANS64 P0, [R0+URZ], R2 ;  /* 0x00000002000085a7 */ /* 0x000f2400080010ff */
[----:B----4-:R-:W-:Y:S05]  /*5a10*/  @!P0 BRA `(.L_x_118) ;  /* 0xfffffffc00f08947 */ /* 0x010fea000383ffff */
[----:B------:R-:W-:Y:S05]  /*5a20*/  BRA `(.L_x_117) ;  /* 0x00000000000c7947 */ /* 0x000fea0003800000 */
.L_x_113:
[----:B------:R-:W-:-:S04]  /*5a30*/  UIADD3 UR5, UPT, UPT, UR6, 0x330, URZ ;  /* 0x0000033006057890 */ /* 0x000fc8000fffe0ff */
[----:B------:R-:W-:-:S09]  /*5a40*/  UPRMT UR5, UR17, 0x654, UR5 ;  /* 0x0000065411057896 */ /* 0x000fd20008000005 */
[----:B------:R-:W-:Y:S03]  /*5a50*/  SYNCS.ARRIVE.TRANS64.RED.A1T0 RZ, [UR5], RZ ;  /* 0x000000ffffff79a7 */ /* 0x000fe60008100405 */
.L_x_117:
[----:B-12---:R-:W-:Y:S01]  /*5a60*/  SHF.L.U32 R2, RZ, 0x1f, RZ ;  /* 0x0000001fff027819 */ /* 0x006fe200000006ff */
[----:B------:R-:W-:Y:S01]  /*5a70*/  UIADD3 UR5, UPT, UPT, UR6, 0x330, URZ ;  /* 0x0000033006057890 */ /* 0x000fe2000fffe0ff */
[----:B------:R-:W-:Y:S02]  /*5a80*/  PLOP3.LUT P0, PT, PT, PT, UP1, 0x80, 0x8 ;  /* 0x000000000008781c */ /* 0x000fe40003f0f018 */
[----:B------:R-:W1:Y:S02]  /*5a90*/  SYNCS.PHASECHK.TRANS64.TRYWAIT P1, [UR6+0x330], R2 ;  /* 0x00033002ff0075a7 */ /* 0x000e640008021106 */
[----:B-1----:R-:W-:Y:S09]  /*5aa0*/  @!P1 BRA `(.L_x_119) ;  /* 0x0000004800389947 */ /* 0x002ff20003800000 */
.L_x_254:
[----:B------:R-:W-:Y:S02]  /*5ab0*/  @!UP1 UPRMT UR5, UR17, 0x654, UR5 ;  /* 0x0000065411059896 */ /* 0x000fe40008000005 */
[----:B------:R-:W-:Y:S01]  /*5ac0*/  ULOP3.LUT UR6, UR24, 0xffff, URZ, 0xc0, !UPT ;  /* 0x0000ffff18067892 */ /* 0x000fe2000f8ec0ff */
[----:B------:R-:W-:-:S03]  /*5ad0*/  UMOV UR8, 0xffff ;  /* 0x0000ffff00087882 */ /* 0x000fc60000000000 */
[----:B------:R-:W-:-:S03]  /*5ae0*/  USHF.R.U32.HI UR6, URZ, 0x5, UR6 ;  /* 0x00000005ff067899 */ /* 0x000fc60008011606 */
[----:B------:R-:W-:Y:S01]  /*5af0*/  @!P0 SYNCS.ARRIVE.TRANS64.RED.A1T0 RZ, [UR5], RZ ;  /* 0x000000ffffff89a7 */ /* 0x000fe20008100405 */
[----:B------:R-:W-:Y:S01]  /*5b00*/  NOP ;  /* 0x0000000000007918 */ /* 0x000fe20000000000 */
[----:B-1----:R-:W1:Y:S01]  /*5b10*/  LDS R0, [UR4+0x14] ;  /* 0x00001404ff007984 */ /* 0x002e620008000800 */
[----:B------:R-:W-:Y:S01]  /*5b20*/  USHF.L.U32 UR8, UR8, UR6, URZ ;  /* 0x0000000608087299 */ /* 0x000fe200080006ff */
[----:B------:R-:W-:Y:S02]  /*5b30*/  UMOV UR5, 0x1 ;  /* 0x0000000100057882 */ /* 0x000fe40000000000 */
[----:B------:R-:W-:-:S03]  /*5b40*/  USHF.L.U32 UR5, UR5, UR6, URZ ;  /* 0x0000000605057299 */ /* 0x000fc600080006ff */
[----:B-1----:R-:W-:-:S04]  /*5b50*/  LOP3.LUT R0, R0, UR8, RZ, 0xc0, !PT ;  /* 0x0000000800007c12 */ /* 0x002fc8000f8ec0ff */
[----:B------:R-:W-:-:S13]  /*5b60*/  ISETP.NE.AND P0, PT, R0, UR8, PT ;  /* 0x0000000800007c0c */ /* 0x000fda000bf05270 */
[----:B------:R-:W-:Y:S05]  /*5b70*/  @P0 BRA `(.L_x_120) ;  /* 0x0000000000580947 */ /* 0x000fea0003800000 */
[----:B------:R-:W1:Y:S02]  /*5b80*/  LDS R0, [UR4+0x18] ;  /* 0x00001804ff007984 */ /* 0x000e640008000800 */
[----:B-1----:R-:W-:-:S04]  /*5b90*/  LOP3.LUT R0, R0, UR5, RZ, 0xc0, !PT ;  /* 0x0000000500007c12 */ /* 0x002fc8000f8ec0ff */
[----:B------:R-:W-:-:S13]  /*5ba0*/  ISETP.NE.AND P0, PT, R0, UR5, PT ;  /* 0x0000000500007c0c */ /* 0x000fda000bf05270 */
[----:B------:R-:W-:Y:S05]  /*5bb0*/  @P0 BRA `(.L_x_121) ;  /* 0x00000000003c0947 */ /* 0x000fea0003800000 */
[----:B------:R-:W1:Y:S01]  /*5bc0*/  S2R R2, SR_LANEID ;  /* 0x0000000000027919 */ /* 0x000e620000000000 */
[----:B------:R-:W-:Y:S01]  /*5bd0*/  ULOP3.LUT UR8, URZ, UR8, URZ, 0x33, !UPT ;  /* 0x00000008ff087292 */ /* 0x000fe2000f8e33ff */
[----:B------:R-:W-:Y:S02]  /*5be0*/  VOTEU.ANY UR7, UPT, PT ;  /* 0x0000000000077886 */ /* 0x000fe400038e0100 */
[----:B------:R-:W-:-:S03]  /*5bf0*/  UFLO.U32 UR7, UR7 ;  /* 0x00000007000772bd */ /* 0x000fc600080e0000 */
[----:B------:R-:W-:-:S04]  /*5c00*/  IMAD.U32 R0, RZ, RZ, UR8 ;  /* 0x00000008ff007e24 */ /* 0x000fc8000f8e00ff */
[----:B------:R2:W3:Y:S02]  /*5c10*/  REDUX UR6, R0 ;  /* 0x00000000000673c4 */ /* 0x0004e40000000000 */
[----:B------:R1:W-:Y:S02]  /*5c20*/  UTCATOMSWS.AND URZ, UR8 ;  /* 0x0000000800ff79e3 */ /* 0x0003e40008000000 */
[----:B-1----:R-:W-:Y:S02]  /*5c30*/  ISETP.EQ.U32.AND P0, PT, R2, UR7, PT ;  /* 0x0000000702007c0c */ /* 0x002fe4000bf02070 */
[----:B--2---:R-:W-:Y:S02]  /*5c40*/  LOP3.LUT R0, RZ, UR5, RZ, 0x33, !PT ;  /* 0x00000005ff007c12 */ /* 0x004fe4000f8e33ff */
[----:B---3--:R-:W-:Y:S02]  /*5c50*/  MOV R2, UR6 ;  /* 0x0000000600027c02 */ /* 0x008fe40008000f00 */
[----:B------:R-:W1:Y:S07]  /*5c60*/  REDUX UR5, R0 ;  /* 0x00000000000573c4 */ /* 0x000e6e0000000000 */
[----:B------:R2:W-:Y:S01]  /*5c70*/  @P0 ATOMS.AND RZ, [UR4+0x14], R2 ;  /* 0x00001402ffff098c */ /* 0x0005e2000a800004 */
[----:B-1----:R-:W-:-:S05]  /*5c80*/  IMAD.U32 R0, RZ, RZ, UR5 ;  /* 0x00000005ff007e24 */ /* 0x002fca000f8e00ff */
[----:B------:R2:W-:Y:S01]  /*5c90*/  @P0 ATOMS.AND RZ, [UR4+0x18], R0 ;  /* 0x00001800ffff098c */ /* 0x0005e2000a800004 */
[----:B------:R-:W-:Y:S05]  /*5ca0*/  BRA `(.L_x_122) ;  /* 0x0000000000147947 */ /* 0x000fea0003800000 */
.L_x_121:
[----:B------:R-:W-:Y:S02]  /*5cb0*/  MOV R2, 0x5cd0 ;  /* 0x00005cd000027802 */ /* 0x000fe40000000f00 */
[----:B---345:R-:W-:Y:S05]  /*5cc0*/  CALL.REL.NOINC `($__internal_0_$__cuda_sm10x_tcgen05_guardrail_trap_col_being_dealloced_not_returned_by_alloc) ;  /* 0x00000048004c7944 */ /* 0x038fea0003c00000 */
[----:B------:R-:W-:Y:S05]  /*5cd0*/  BRA `(.L_x_122) ;  /* 0x0000000000087947 */ /* 0x000fea0003800000 */
.L_x_120:
[----:B------:R-:W-:Y:S02]  /*5ce0*/  MOV R2, 0x5d00 ;  /* 0x00005d0000027802 */ /* 0x000fe40000000f00 */
[----:B---345:R-:W-:Y:S05]  /*5cf0*/  CALL.REL.NOINC `($__internal_2_$__cuda_sm10x_tcgen05_guardrail_trap_unallocated_columns_being_dealloced) ;  /* 0x0000004800587944 */ /* 0x038fea0003c00000 */
.L_x_122:
[----:B------:R-:W-:Y:S01]  /*5d00*/  NOP ;  /* 0x0000000000007918 */ /* 0x000fe20000000000 */
[----:B----4-:R-:W-:Y:S05]  /*5d10*/  EXIT ;  /* 0x000000000000794d */ /* 0x010fea0003800000 */
.L_x_93:
[----:B------:R-:W-:-:S09]  /*5d20*/  UISETP.NE.OR UP0, UPT, UR11, 0x3, !UP3 ;  /* 0x000000030b00788c */ /* 0x000fd2000df05670 */
[----:B------:R-:W-:Y:S05]  /*5d30*/  BRA.U UP0, `(.L_x_123) ;  /* 0x0000000900e87547 */ /* 0x000fea000b800000 */
[----:B------:R-:W1:Y:S01]  /*5d40*/  LDCU UR25, c[0x0][0x370] ;  /* 0x00006e00ff1977ac */ /* 0x000e620008000800 */
[----:B------:R-:W2:Y:S01]  /*5d50*/  LDC.64 R16, c[0x0][0x348] ;  /* 0x0000d200ff107b82 */ /* 0x000ea20000000a00 */
[----:B------:R-:W-:Y:S02]  /*5d60*/  HFMA2 R13, -RZ, RZ, 0, 0 ;  /* 0x00000000ff0d7431 */ /* 0x000fe400000001ff */
[----:B------:R-:W-:Y:S01]  /*5d70*/  IMAD.MOV.U32 R15, RZ, RZ, 0x1 ;  /* 0x00000001ff0f7424 */ /* 0x000fe200078e00ff */
[----:B------:R-:W1:Y:S01]  /*5d80*/  LDCU.128 UR20, c[0x0][0xb10] ;  /* 0x00016200ff1477ac */ /* 0x000e620008000c00 */
[----:B------:R-:W-:Y:S01]  /*5d90*/  IMAD.MOV.U32 R14, RZ, RZ, RZ ;  /* 0x000000ffff0e7224 */ /* 0x000fe200078e00ff */
[----:B------:R-:W-:Y:S01]  /*5da0*/  MOV R12, 0x2000 ;  /* 0x00002000000c7802 */ /* 0x000fe20000000f00 */
[----:B------:R-:W3:Y:S01]  /*5db0*/  LDCU UR24, c[0x0][0x374] ;  /* 0x00006e80ff1877ac */ /* 0x000ee20008000800 */
[----:B------:R-:W4:Y:S01]  /*5dc0*/  LDC.64 R2, c[0x0][0x888] ;  /* 0x00022200ff027b82 */ /* 0x000f220000000a00 */
[----:B------:R-:W3:Y:S01]  /*5dd0*/  LDCU UR13, c[0x0][0xb0c] ;  /* 0x00016180ff0d77ac */ /* 0x000ee20008000800 */
[----:B------:R-:W3:Y:S06]  /*5de0*/  LDCU UR18, c[0x0][0xb20] ;  /* 0x00016400ff1277ac */ /* 0x000eec0008000800 */
[----:B------:R-:W2:Y:S01]  /*5df0*/  LDC.64 R4, c[0x0][0x890] ;  /* 0x00022400ff047b82 */ /* 0x000ea20000000a00 */
[----:B------:R-:W3:Y:S01]  /*5e00*/  LDCU UR4, c[0x0][0xb30] ;  /* 0x00016600ff0477ac */ /* 0x000ee20008000800 */
[----:B------:R-:W-:Y:S01]  /*5e10*/  UMOV UR19, 0x400 ;  /* 0x0000040000137882 */ /* 0x000fe20000000000 */
[----:B------:R-:W-:-:S02]  /*5e20*/  UISETP.GE.AND UP0, UPT, UR37, 0x1, UPT ;  /* 0x000000012500788c */ /* 0x000fc4000bf06270 */
[----:B------:R-:W-:Y:S02]  /*5e30*/  ULEA UR19, UR54, UR19, 0x18 ;  /* 0x0000001336137291 */ /* 0x000fe4000f8ec0ff */
[----:B------:R-:W-:Y:S02]  /*5e40*/  UP2UR UR5, UPR, URZ, 0x1 ;  /* 0x00000001ff057883 */ /* 0x000fe40008000000 */
[----:B-1----:R-:W-:Y:S02]  /*5e50*/  UIMAD.WIDE.U32 UR10, UR25, UR20, URZ ;  /* 0x00000014190a72a5 */ /* 0x002fe4000f8e00ff */
[----:B------:R-:W-:Y:S02]  /*5e60*/  UIADD3 UR5, UPT, UPT, UR19, 0x290, URZ ;  /* 0x0000029013057890 */ /* 0x000fe4000fffe0ff */
[----:B---3--:R-:W-:Y:S02]  /*5e70*/  UIMAD.WIDE.U32 UR8, UR24, UR23, URZ ;  /* 0x00000017180872a5 */ /* 0x008fe4000f8e00ff */
[----:B------:R-:W-:-:S02]  /*5e80*/  UPLOP3.LUT UP3, UPT, UPT, UPT, UPT, 0x40, 0x4 ;  /* 0x000000000004789c */ /* 0x000fc40003f6e870 */
[----:B------:R-:W-:Y:S01]  /*5e90*/  UISETP.NE.AND UP4, UPT, UR37, 0x1, UPT ;  /* 0x000000012500788c */ /* 0x000fe2000bf85270 */
[----:B------:R-:W1:Y:S01]  /*5ea0*/  LDCU.64 UR6, c[0x0][0xb28] ;  /* 0x00016500ff0677ac */ /* 0x000e620008000a00 */
[----:B------:R-:W-:Y:S02]  /*5eb0*/  UISETP.NE.AND UP6, UPT, UR13, 0x1, UPT ;  /* 0x000000010d00788c */ /* 0x000fe4000bfc5270 */
[----:B------:R-:W-:Y:S02]  /*5ec0*/  UISETP.NE.AND UP5, UPT, UR22, 0x1, UPT ;  /* 0x000000011600788c */ /* 0x000fe4000bfa5270 */
[----:B------:R-:W-:Y:S02]  /*5ed0*/  UPRMT UR54, UR54, 0x654, UR5 ;  /* 0x0000065436367896 */ /* 0x000fe40008000005 */
[----:B------:R-:W-:Y:S02]  /*5ee0*/  USHF.R.U32.HI UR28, URZ, UR21, UR11 ;  /* 0x00000015ff1c7299 */ /* 0x000fe4000801160b */
[----:B------:R-:W-:-:S02]  /*5ef0*/  USHF.R.U32.HI UR27, URZ, UR18, UR9 ;  /* 0x00000012ff1b7299 */ /* 0x000fc40008011609 */
[----:B------:R-:W-:-:S11]  /*5f00*/  UISETP.NE.AND UP2, UPT, UR4, 0x1, UPT ;  /* 0x000000010400788c */ /* 0x000fd6000bf45270 */
.L_x_131:
[C---:B------:R-:W-:Y:S02]  /*5f10*/  LEA R7, R14.reuse, UR19, 0x3 ;  /* 0x000000130e077c11 */ /* 0x040fe4000f8e18ff */
[----:B------:R-:W-:Y:S02]  /*5f20*/  SHF.L.U32 R0, R13, 0x1f, RZ ;  /* 0x0000001f0d007819 */ /* 0x000fe400000006ff */
[----:B------:R-:W-:Y:S02]  /*5f30*/  LEA R8, R14, UR19, 0x4 ;  /* 0x000000130e087c11 */ /* 0x000fe4000f8e20ff */
[----:B---3--:R-:W3:Y:S02]  /*5f40*/  SYNCS.PHASECHK.TRANS64.TRYWAIT P0, [R7+URZ+0x2b0], R0 ;  /* 0x0002b000070075a7 */ /* 0x008ee400080011ff */
[----:B---3--:R-:W-:Y:S05]  /*5f50*/  @!P0 BRA `(.L_x_124) ;  /* 0x0000004400248947 */ /* 0x008fea0003800000 */
.L_x_255:
[----:B------:R-:W1:Y:S01]  /*5f60*/  LDS.128 R8, [R8+0x340] ;  /* 0x0003400008087984 */ /* 0x000e620000000c00 */
[----:B------:R-:W-:Y:S01]  /*5f70*/  UISETP.GE.AND UP0, UPT, UR37, 0x1, UPT ;  /* 0x000000012500788c */ /* 0x000fe2000bf06270 */
[----:B------:R-:W-:Y:S01]  /*5f80*/  @!PT LDS RZ, [RZ] ;  /* 0x00000000fffff984 */ /* 0x000fe20000000800 */
[----:B------:R-:W-:Y:S01]  /*5f90*/  @!PT LDS RZ, [RZ] ;  /* 0x00000000fffff984 */ /* 0x000fe20000000800 */
[----:B------:R-:W-:Y:S01]  /*5fa0*/  @!PT LDS RZ, [RZ] ;  /* 0x00000000fffff984 */ /* 0x000fe20000000800 */
[----:B------:R-:W-:Y:S01]  /*5fb0*/  @!PT LDS RZ, [RZ] ;  /* 0x00000000fffff984 */ /* 0x000fe20000000800 */
[----:B------:R2:W-:Y:S06]  /*5fc0*/  MEMBAR.ALL.CTA ;  /* 0x0000000000007992 */ /* 0x0005ec0000008000 */
[----:B--2---:R-:W2:Y:S01]  /*5fd0*/  FENCE.VIEW.ASYNC.S ;  /* 0x00000000000073c6 */ /* 0x004ea20000000000 */
[----:B-1----:R-:W-:Y:S11]  /*5fe0*/  LOP3.LUT P0, RZ, R10, 0x1, RZ, 0xc0, !PT ;  /* 0x000000010aff7812 */ /* 0x002ff6000780c0ff */
[----:B------:R-:W-:Y:S02]  /*5ff0*/  @!UPT UIADD3 URZ, UPT, UPT, URZ, URZ, URZ ;  /* 0x000000fffffff290 */ /* 0x000fe4000fffe0ff */
[----:B--2---:R-:W-:Y:S01]  /*6000*/  VOTEU.ANY UP1, P0 ;  /* 0x0000000000ff7886 */ /* 0x004fe20000020100 */
[----:B------:R-:W-:Y:S11]  /*6010*/  PLOP3.LUT P0, PT, PT, PT, UP1, 0x80, 0x8 ;  /* 0x000000000008781c */ /* 0x000ff60003f0f018 */
[----:B------:R-:W-:Y:S02]  /*6020*/  @!UPT UIADD3 URZ, UPT, UPT, URZ, URZ, URZ ;  /* 0x000000fffffff290 */ /* 0x000fe4000fffe0ff */
[----:B---3--:R-:W-:Y:S02]  /*6030*/  @P0 SHF.R.U32.HI R0, RZ, 0x10, R9 ;  /* 0x00000010ff000819 */ /* 0x008fe40000011609 */
[----:B------:R-:W-:Y:S02]  /*6040*/  @P0 MOV R6, R8 ;  /* 0x0000000800060202 */ /* 0x000fe40000000f00 */
[----:B------:R-:W-:Y:S01]  /*6050*/  @P0 R2UR UR4, R0 ;  /* 0x00000000000402ca */ /* 0x000fe200000e0000 */
[----:B------:R-:W-:Y:S01]  /*6060*/  VIADD R0, R7, 0x2c0 ;  /* 0x000002c007007836 */ /* 0x000fe20000000000 */
[----:B------:R-:W-:Y:S02]  /*6070*/  @P0 LOP3.LUT R8, R9, 0xffff, RZ, 0xc0, !PT ;  /* 0x0000ffff09080812 */ /* 0x000fe400078ec0ff */
[----:B------:R-:W-:Y:S02]  /*6080*/  @P0 R2UR UR8, R6 ;  /* 0x00000000060802ca */ /* 0x000fe400000e0000 */
[----:B------:R-:W-:Y:S02]  /*6090*/  PRMT R0, RZ, 0x654, R0 ;  /* 0x00000654ff007816 */ /* 0x000fe40000000000 */
[----:B------:R-:W-:Y:S02]  /*60a0*/  @P0 R2UR UR5, R8 ;  /* 0x00000000080502ca */ /* 0x000fe400000e0000 */
[----:B------:R1:W-:Y:S03]  /*60b0*/  SYNCS.ARRIVE.TRANS64.RED.A1T0 RZ, [R0+URZ], RZ ;  /* 0x000000ff00ff79a7 */ /* 0x0003e600081004ff */
[----:B------:R-:W-:Y:S04]  /*60c0*/  @UP1 UMOV UR29, UR4 ;  /* 0x00000004001d1c82 */ /* 0x000fe80008000000 */
[----:B------:R-:W-:Y:S04]  /*60d0*/  @UP1 UMOV UR15, UR8 ;  /* 0x00000008000f1c82 */ /* 0x000fe80008000000 */
[----:B------:R-:W-:Y:S01]  /*60e0*/  @UP1 UMOV UR14, UR5 ;  /* 0x00000005000e1c82 */ /* 0x000fe20008000000 */
[----:B------:R-:W-:Y:S05]  /*60f0*/  BRA.U !UP0, `(.L_x_125) ;  /* 0x0000000108947547 */ /* 0x000fea000b800000 */
[----:B------:R-:W-:Y:S02]  /*6100*/  UIMAD.WIDE.U32 UR30, UR14, UR23, URZ ;  /* 0x000000170e1e72a5 */ /* 0x000fe4000f8e00ff */
[----:B------:R-:W-:Y:S02]  /*6110*/  UIMAD.WIDE.U32 UR40, UR15, UR20, URZ ;  /* 0x000000140f2872a5 */ /* 0x000fe4000f8e00ff */
[----:B------:R-:W-:Y:S02]  /*6120*/  USEL UR4, UR24, UR27, !UP5 ;  /* 0x0000001b18047287 */ /* 0x000fe4000e800000 */
[----:B------:R-:W-:Y:S02]  /*6130*/  USHF.R.U32.HI UR32, URZ, UR18, UR31 ;  /* 0x00000012ff207299 */ /* 0x000fe4000801161f */
[----:B------:R-:W-:Y:S02]  /*6140*/  UIMAD.WIDE.U32 UR38, UR4, UR6, URZ ;  /* 0x00000006042672a5 */ /* 0x000fe4000f8e00ff */
[----:B------:R-:W-:Y:S02]  /*6150*/  USEL UR9, UR25, UR28, !UP6 ;  /* 0x0000001c19097287 */ /* 0x000fe4000f000000 */
[----:B------:R-:W-:Y:S02]  /*6160*/  USEL UR8, UR14, UR32, !UP5 ;  /* 0x000000200e087287 */ /* 0x000fe4000e800000 */
[----:B------:R-:W-:Y:S02]  /*6170*/  UIMAD.WIDE.U32 UR34, UR9, UR6, URZ ;  /* 0x00000006092272a5 */ /* 0x000fe4000f8e00ff */
[----:B------:R-:W-:Y:S02]  /*6180*/  UIMAD.WIDE.U32 UR16, UR8, UR6, URZ ;  /* 0x00000006081072a5 */ /* 0x000fe4000f8e00ff */
[----:B------:R-:W-:Y:S02]  /*6190*/  @UP4 USHF.R.U32.HI UR9, URZ, UR7, UR35 ;  /* 0x00000007ff094299 */ /* 0x000fe40008011623 */
[----:B------:R-:W-:Y:S02]  /*61a0*/  USHF.R.U32.HI UR17, URZ, UR7, UR17 ;  /* 0x00000007ff117299 */ /* 0x000fe40008011611 */
[----:B------:R-:W-:Y:S02]  /*61b0*/  UIMAD UR10, UR37, UR9, URZ ;  /* 0x00000009250a72a4 */ /* 0x000fe4000f8e02ff */
[----:B------:R-:W-:Y:S01]  /*61c0*/  USEL UR17, UR8, UR17, !UP4 ;  /* 0x0000001108117287 */ /* 0x000fe2000e000000 */
[----:B------:R-:W-:Y:S02]  /*61d0*/  UMOV UR31, UR41 ;  /* 0x00000029001f7c82 */ /* 0x000fe40008000000 */
[----:B------:R-:W-:Y:S02]  /*61e0*/  USHF.R.U32.HI UR30, URZ, UR21, UR31 ;  /* 0x00000015ff1e7299 */ /* 0x000fe4000801161f */
[----:B------:R-:W-:Y:S02]  /*61f0*/  UIADD3 UR16, UPT, UPT, -UR17, URZ, URZ ;  /* 0x000000ff11107290 */ /* 0x000fe4000fffe1ff */
[----:B------:R-:W-:Y:S02]  /*6200*/  USEL UR5, UR15, UR30, !UP6 ;  /* 0x0000001e0f057287 */ /* 0x000fe4000f000000 */
[----:B------:R-:W-:Y:S01]  /*6210*/  UIMAD UR16, UR37, UR16, UR8 ;  /* 0x00000010251072a4 */ /* 0x000fe2000f8e0208 */
[----:B------:R-:W-:Y:S02]  /*6220*/  UMOV UR31, UR39 ;  /* 0x00000027001f7c82 */ /* 0x000fe40008000000 */
[----:B------:R-:W-:Y:S04]  /*6230*/  @UP4 USHF.R.U32.HI UR4, URZ, UR7, UR31 ;  /* 0x00000007ff044299 */ /* 0x000fe8000801161f */
[----:B------:R-:W-:Y:S04]  /*6240*/  UIMAD UR4, UR37, UR4, URZ ;  /* 0x00000004250472a4 */ /* 0x000fe8000f8e02ff */
[----:B------:R-:W-:Y:S04]  /*6250*/  UISETP.GE.AND UP0, UPT, UR8, UR4, UPT ;  /* 0x000000040800728c */ /* 0x000fe8000bf06270 */
[----:B------:R-:W-:Y:S02]  /*6260*/  UISETP.GE.OR UP0, UPT, UR5, UR10, UP0 ;  /* 0x0000000a0500728c */ /* 0x000fe40008706670 */
[----:B------:R-:W-:Y:S09]  /*6270*/  UIMAD.WIDE.U32 UR10, UR5, UR6, URZ ;  /* 0x00000006050a72a5 */ /* 0x000ff2000f8e00ff */
[----:B------:R-:W-:Y:S04]  /*6280*/  @!UP0 USHF.R.U32.HI UR4, URZ, UR7, UR11 ;  /* 0x00000007ff048299 */ /* 0x000fe8000801160b */
[----:B------:R-:W-:Y:S04]  /*6290*/  @!UP0 USEL UR4, UR5, UR4, !UP4 ;  /* 0x0000000405048287 */ /* 0x000fe8000e000000 */
[----:B------:R-:W-:Y:S02]  /*62a0*/  @!UP0 UIMAD UR12, UR9, UR16, UR4 ;  /* 0x00000010090c82a4 */ /* 0x000fe4000f8e0204 */
[----:B------:R-:W-:Y:S02]  /*62b0*/  @!UP0 UIADD3 UR16, UPT, UPT, UR17, -UR4, URZ ;  /* 0x8000000411108290 */ /* 0x000fe4000fffe0ff */
[----:B------:R-:W-:Y:S02]  /*62c0*/  UIADD3 UR9, UPT, UPT, -UR5, URZ, URZ ;  /* 0x000000ff05097290 */ /* 0x000fe4000fffe1ff */
[----:B------:R-:W-:Y:S02]  /*62d0*/  UIADD3 UR4, UPT, UPT, -UR8, URZ, URZ ;  /* 0x000000ff08047290 */ /* 0x000fe4000fffe1ff */
[----:B------:R-:W-:Y:S02]  /*62e0*/  @!UP0 UIMAD UR8, UR16, UR37, UR5 ;  /* 0x00000025100882a4 */ /* 0x000fe4000f8e0205 */
[----:B------:R-:W-:Y:S02]  /*62f0*/  UIMAD UR15, UR13, UR9, UR15 ;  /* 0x000000090d0f72a4 */ /* 0x000fe4000f8e020f */
[----:B------:R-:W-:Y:S01]  /*6300*/  UIMAD UR14, UR22, UR4, UR14 ;  /* 0x00000004160e72a4 */ /* 0x000fe2000f8e020e */
[----:B------:R-:W-:Y:S02]  /*6310*/  @!UP0 UMOV UR5, UR12 ;  /* 0x0000000c00058c82 */ /* 0x000fe40008000000 */
[----:B------:R-:W-:Y:S02]  /*6320*/  UIMAD UR15, UR5, UR13, UR15 ;  /* 0x0000000d050f72a4 */ /* 0x000fe4000f8e020f */
[----:B------:R-:W-:Y:S11]  /*6330*/  UIMAD UR14, UR8, UR22, UR14 ;  /* 0x00000016080e72a4 */ /* 0x000ff6000f8e020e */
[----:B------:R-:W-:Y:S01]  /*6340*/  @!UPT UIADD3 URZ, UPT, UPT, URZ, URZ, URZ ;  /* 0x000000fffffff290 */ /* 0x000fe2000fffe0ff */
.L_x_125:
[----:B------:R-:W2:Y:S01]  /*6350*/  @!UP2 LDCU.128 UR8, c[0x0][0xb10] ;  /* 0x00016200ff08a7ac */ /* 0x000ea20008000c00 */
[C---:B------:R-:W-:Y:S02]  /*6360*/  ISETP.NE.U32.AND P1, PT, R4.reuse, RZ, PT ;  /* 0x000000ff0400720c */ /* 0x040fe40003f25070 */
[----:B------:R-:W-:Y:S02]  /*6370*/  ISETP.NE.U32.AND P0, PT, R4, RZ, PT ;  /* 0x000000ff0400720c */ /* 0x000fe40003f05070 */
[C---:B------:R-:W-:Y:S02]  /*6380*/  ISETP.NE.AND.EX P1, PT, R5.reuse, RZ, PT, P1 ;  /* 0x000000ff0500720c */ /* 0x040fe40003f25310 */
[----:B------:R-:W-:Y:S01]  /*6390*/  ISETP.NE.AND.EX P0, PT, R5, RZ, PT, P0 ;  /* 0x000000ff0500720c */ /* 0x000fe20003f05300 */
[----:B------:R-:W3:Y:S01]  /*63a0*/  @!UP2 LDCU UR5, c[0x0][0xb0c] ;  /* 0x00016180ff05a7ac */ /* 0x000ee20008000800 */
[----:B------:R-:W-:Y:S01]  /*63b0*/  SHF.L.U32 R6, R15, 0x1f, RZ ;  /* 0x0000001f0f067819 */ /* 0x000fe200000006ff */
[----:B--2---:R-:W-:Y:S04]  /*63c0*/  UIMAD.WIDE.U32 UR16, UR15, UR8, URZ ;  /* 0x000000080f1072a5 */ /* 0x004fe8000f8e00ff */
[----:B------:R-:W-:Y:S02]  /*63d0*/  @!UP2 USHF.R.U32.HI UR4, URZ, UR9, UR17 ;  /* 0x00000009ff04a299 */ /* 0x000fe40008011611 */
[----:B------:R-:W-:Y:S02]  /*63e0*/  UIMAD.WIDE.U32 UR16, UR14, UR11, URZ ;  /* 0x0000000b0e1072a5 */ /* 0x000fe4000f8e00ff */
[----:B---3--:R-:W-:Y:S04]  /*63f0*/  @!UP2 UISETP.NE.AND UP0, UPT, UR5, 0x1, UPT ;  /* 0x000000010500a88c */ /* 0x008fe8000bf05270 */
[----:B------:R-:W-:Y:S02]  /*6400*/  @!UP2 USEL UR8, UR15, UR4, !UP0 ;  /* 0x000000040f08a287 */ /* 0x000fe4000c000000 */
[----:B------:R-:W-:Y:S01]  /*6410*/  @!UP2 UISETP.NE.AND UP0, UPT, UR10, 0x1, UPT ;  /* 0x000000010a00a88c */ /* 0x000fe2000bf05270 */
[----:B------:R-:W2:Y:S02]  /*6420*/  @!UP2 LDCU UR4, c[0x0][0xb20] ;  /* 0x00016400ff04a7ac */ /* 0x000ea40008000800 */
[----:B--2---:R-:W-:Y:S04]  /*6430*/  @!UP2 USHF.R.U32.HI UR4, URZ, UR4, UR17 ;  /* 0x00000004ff04a299 */ /* 0x004fe80008011611 */
[----:B------:R-:W-:Y:S04]  /*6440*/  @!UP2 USEL UR9, UR14, UR4, !UP0 ;  /* 0x000000040e09a287 */ /* 0x000fe8000c000000 */
[----:B------:R-:W-:Y:S02]  /*6450*/  @!UP2 UIADD3 UR4, UPT, UPT, -UR8, UR9, URZ ;  /* 0x000000090804a290 */ /* 0x000fe4000fffe1ff */
[----:B------:R-:W-:Y:S02]  /*6460*/  @!UP2 UIADD3 UR8, UPT, UPT, UR8, -UR9, URZ ;  /* 0x800000090808a290 */ /* 0x000fe4000fffe0ff */
[----:B------:R-:W-:Y:S02]  /*6470*/  @!UP2 UIMAD UR15, UR4, UR5, UR15 ;  /* 0x00000005040fa2a4 */ /* 0x000fe4000f8e020f */
[----:B------:R-:W-:Y:S01]  /*6480*/  @!UP2 UIMAD UR14, UR8, UR10, UR14 ;  /* 0x0000000a080ea2a4 */ /* 0x000fe2000f8e020e */
[----:B------:R-:W-:Y:S11]  /*6490*/  BRA.U UP3, `(.L_x_126) ;  /* 0x0000000103107547 */ /* 0x000ff6000b800000 */
[----:B------:R-:W-:Y:S04]  /*64a0*/  MOV R7, UR26 ;  /* 0x0000001a00077c02 */ /* 0x000fe80008000f00 */
[----:B------:R-:W-:Y:S04]  /*64b0*/  SHF.L.U32 R7, R7, 0x1f, RZ ;  /* 0x0000001f07077819 */ /* 0x000fe800000006ff */
[----:B------:R-:W2:Y:S02]  /*64c0*/  SYNCS.PHASECHK.TRANS64.TRYWAIT P2, [UR19+0x2a8], R7 ;  /* 0x0002a807ff0075a7 */ /* 0x000ea40008041113 */
[----:B--2---:R-:W-:Y:S05]  /*64d0*/  @!P2 BRA `(.L_x_127) ;  /* 0x0000003c00d8a947 */ /* 0x004fea0003800000 */
.L_x_126:
[----:B------:R-:W-:Y:S05]  /*64e0*/  @!P1 BRA `(.L_x_128) ;  /* 0x00000000002c9947 */ /* 0x000fea0003800000 */
[----:B----4-:R-:W-:Y:S01]  /*64f0*/  ISETP.NE.U32.AND P1, PT, R2, RZ, PT ;  /* 0x000000ff0200720c */ /* 0x010fe20003f25070 */
[----:B------:R-:W-:Y:S03]  /*6500*/  IMAD.MOV.U32 R141, RZ, RZ, 0x1 ;  /* 0x00000001ff8d7424 */ /* 0x000fe600078e00ff */
[----:B------:R-:W-:Y:S11]  /*6510*/  ISETP.NE.AND.EX P1, PT, R3, RZ, PT, P1 ;  /* 0x000000ff0300720c */ /* 0x000ff60003f25310 */
[----:B------:R-:W-:Y:S02]  /*6520*/  @!UPT UIADD3 URZ, UPT, UPT, URZ, URZ, URZ ;  /* 0x000000fffffff290 */ /* 0x000fe4000fffe0ff */
[----:B------:R-:W2:Y:S01]  /*6530*/  @P1 LDC.64 R8, c[0x0][0x888] ;  /* 0x00022200ff081b82 */ /* 0x000ea20000000a00 */
[----:B-1----:R-:W-:Y:S04]  /*6540*/  @P1 IMAD R0, R4, UR36, RZ ;  /* 0x0000002404001c24 */ /* 0x002fe8000f8e02ff */
[----:B--2---:R-:W-:Y:S04]  /*6550*/  @P1 IMAD.WIDE R8, R0, 0x4, R8 ;  /* 0x0000000400081825 */ /* 0x004fe800078e0208 */
[----:B------:R-:W-:Y:S01]  /*6560*/  HFMA2 R0, -RZ, RZ, 0, 5.9604644775390625e-08 ;  /* 0x00000001ff007431 */ /* 0x000fe200000001ff */
[----:B-----5:R2:W5:Y:S04]  /*6570*/  @P1 LDG.E R71, desc[UR52][R8.64] ;  /* 0x0000003408471981 */ /* 0x020568000c1e1900 */
[----:B------:R-:W-:Y:S01]  /*6580*/  @!P1 PRMT R141, R0, 0x7610, R141 ;  /* 0x00007610008d9816 */ /* 0x000fe2000000008d */
[----:B--2---:R-:W3:Y:S06]  /*6590*/  @!P1 LDC R71, c[0x0][0x880] ;  /* 0x00022000ff479b82 */ /* 0x004eec0000000800 */
.L_x_128:
[----:B---3-5:R-:W-:Y:S01]  /*65a0*/  @!P0 FSETP.EQ.AND P1, PT, R71, RZ, PT ;  /* 0x000000ff4700820b */ /* 0x028fe20003f22000 */
[----:B------:R-:W-:Y:S01]  /*65b0*/  @!UPT UIADD3 URZ, UPT, UPT, URZ, URZ, URZ ;  /* 0x000000fffffff290 */ /* 0x000fe2000fffe0ff */
[----:B------:R-:W-:Y:S11]  /*65c0*/  @!P0 BRA `(.L_x_129) ;  /* 0x0000000000188947 */ /* 0x000ff60003800000 */
[----:B------:R-:W-:Y:S02]  /*65d0*/  LOP3.LUT P0, RZ, R141, 0xff, RZ, 0xc0, !PT ;  /* 0x000000ff8dff7812 */ /* 0x000fe4000780c0ff */
[----:B----4-:R-:W-:Y:S04]  /*65e0*/  ISETP.NE.U32.AND P1, PT, R2, RZ, PT ;  /* 0x000000ff0200720c */ /* 0x010fe80003f25070 */
[----:B------:R-:W-:Y:S04]  /*65f0*/  ISETP.NE.AND.EX P1, PT, R3, RZ, PT, P1 ;  /* 0x000000ff0300720c */ /* 0x000fe80003f25310 */
[----:B------:R-:W-:Y:S03]  /*6600*/  PLOP3.LUT P1, PT, P1, PT, PT, 0x8, 0x80 ;  /* 0x000000000080781c */ /* 0x000fe60000f2e170 */
[----:B------:R-:W-:Y:S11]  /*6610*/  @P0 FSETP.EQ.AND P1, PT, R71, RZ, PT ;  /* 0x000000ff4700020b */ /* 0x000ff60003f22000 */
[----:B------:R-:W-:Y:S02]  /*6620*/  @!UPT UIADD3 URZ, UPT, UPT, URZ, URZ, URZ ;  /* 0x000000fffffff290 */ /* 0x000fe4000fffe0ff */
.L_x_129:
[----:B------:R-:W2:Y:S01]  /*6630*/  SYNCS.PHASECHK.TRANS64.TRYWAIT P0, [UR19+0x298], R6 ;  /* 0x00029806ff0075a7 */ /* 0x000ea20008001113 */
[----:B------:R-:W-:Y:S02]  /*6640*/  ELECT P2, URZ, PT ;  /* 0x0000000000ff782f */ /* 0x000fe40003840000 */
[----:B------:R-:W-:Y:S01]  /*6650*/  IADD3 R14, PT, PT, R14, 0x1, RZ ;  /* 0x000000010e0e7810 */ /* 0x000fe20007ffe0ff */
[----:B--2---:R-:W-:Y:S10]  /*6660*/  @!P0 BRA `(.L_x_130) ;  /* 0x0000003c008c8947 */ /* 0x004ff40003800000 */
.L_x_258:
[----:B------:R-:W-:Y:S01]  /*6670*/  PLOP3.LUT P1, PT, P1, P2, PT, 0xf2, 0x2f ;  /* 0x00000000002f781c */ /* 0x000fe20000f25e72 */
[----:B------:R-:W-:Y:S01]  /*6680*/  UMOV UR16, 0x0 ;  /* 0x0000000000107882 */ /* 0x000fe20000000000 */
[----:B------:R-:W-:Y:S01]  /*6690*/  UMOV UR17, 0x10000000 ;  /* 0x1000000000117882 */ /* 0x000fe20000000000 */
[----:B------:R-:W-:Y:S01]  /*66a0*/  UMOV UR12, UR36 ;  /* 0x00000024000c7c82 */ /* 0x000fe20008000000 */
[----:B------:R-:W-:Y:S01]  /*66b0*/  LOP3.LUT R15, R15, 0x1, RZ, 0x3c, !PT ;  /* 0x000000010f0f7812 */ /* 0x000fe200078e3cff */
[----:B------:R-:W-:Y:S01]  /*66c0*/  UPLOP3.LUT UP3, UPT, UPT, UPT, UPT, 0x80, 0x8 ;  /* 0x000000000008789c */ /* 0x000fe20003f6f070 */
[----:B------:R-:W-:Y:S07]  /*66d0*/  UMOV UR36, UR29 ;  /* 0x0000001d00247c82 */ /* 0x000fee0008000000 */
[----:B-1----:R-:W-:Y:S01]  /*66e0*/  @!P1 IADD3 R6, P0, PT, R16, 0x580, RZ ;  /* 0x0000058010069810 */ /* 0x002fe20007f1e0ff */
[----:B------:R-:W-:Y:S03]  /*66f0*/  VOTEU.ALL UP0, P1 ;  /* 0x0000000000ff7886 */ /* 0x000fe60000800000 */
[----:B------:R-:W-:Y:S01]  /*6700*/  @!P1 R2UR UR5, R6 ;  /* 0x00000000060592ca */ /* 0x000fe200000e0000 */
[----:B------:R-:W-:Y:S01]  /*6710*/  @!P1 IMAD.X R0, RZ, RZ, R17, P0 ;  /* 0x000000ffff009224 */ /* 0x000fe200000e0611 */
[----:B------:R-:W-:Y:S01]  /*6720*/  @!UP0 USHF.L.U32 UR10, UR51, 0x6, URZ ;  /* 0x00000006330a8899 */ /* 0x000fe200080006ff */
[----:B------:R-:W-:Y:S01]  /*6730*/  ISETP.NE.AND P0, PT, R14, 0x2, PT ;  /* 0x000000020e00780c */ /* 0x000fe20003f05270 */
[----:B------:R-:W-:Y:S02]  /*6740*/  @!UP0 USHF.L.U32 UR11, UR50, 0x7, URZ ;  /* 0x00000007320b8899 */ /* 0x000fe400080006ff */
[----:B------:R-:W-:Y:S01]  /*6750*/  @!P1 R2UR UR4, R0 ;  /* 0x00000000000492ca */ /* 0x000fe200000e0000 */
[----:B------:R-:W-:Y:S01]  /*6760*/  @!UP0 UIADD3 UR8, UPT, UPT, UR19, 0x400, URZ ;  /* 0x0000040013088890 */ /* 0x000fe2000fffe0ff */
[----:B------:R-:W-:Y:S01]  /*6770*/  SEL R0, RZ, 0x1, P0 ;  /* 0x00000001ff007807 */ /* 0x000fe20000000000 */
[----:B------:R-:W-:Y:S01]  /*6780*/  @!UP0 UIADD3 UR9, UPT, UPT, UR19, 0x290, URZ ;  /* 0x0000029013098890 */ /* 0x000fe2000fffe0ff */
[----:B------:R-:W-:Y:S01]  /*6790*/  SEL R14, R14, RZ, P0 ;  /* 0x000000ff0e0e7207 */ /* 0x000fe20000000000 */
[----:B------:R-:W-:Y:S01]  /*67a0*/  VOTEU.ALL UP0, P1 ;  /* 0x0000000000ff7886 */ /* 0x000fe20000800000 */
[----:B------:R-:W-:Y:S01]  /*67b0*/  LOP3.LUT R13, R13, R0, RZ, 0x3c, !PT ;  /* 0x000000000d0d7212 */ /* 0x000fe200078e3cff */
[----:B------:R-:W-:Y:S01]  /*67c0*/  IMAD.U32 R6, RZ, RZ, UR5 ;  /* 0x00000005ff067e24 */ /* 0x000fe2000f8e00ff */
[----:B------:R-:W-:Y:S02]  /*67d0*/  UIADD3 UR51, UPT, UPT, UR14, UR48, URZ ;  /* 0x000000300e337290 */ /* 0x000fe4000fffe0ff */
[----:B------:R-:W-:Y:S03]  /*67e0*/  UIADD3 UR50, UPT, UPT, UR15, UR49, URZ ;  /* 0x000000310f327290 */ /* 0x000fe6000fffe0ff */
[----:B------:R-:W-:Y:S01]  /*67f0*/  IMAD.U32 R7, RZ, RZ, UR4 ;  /* 0x00000004ff077e24 */ /* 0x000fe2000f8e00ff */
[----:B------:R-:W-:Y:S04]  /*6800*/  @!P1 R2UR UR4, R6 ;  /* 0x00000000060492ca */ /* 0x000fe800000e0000 */
[----:B------:R-:W-:Y:S11]  /*6810*/  @!P1 R2UR UR5, R7 ;  /* 0x00000000070592ca */ /* 0x000ff600000e0000 */
[----:B------:R-:W-:Y:S02]  /*6820*/  @!UPT UIADD3 URZ, UPT, UPT, URZ, URZ, URZ ;  /* 0x000000fffffff290 */ /* 0x000fe4000fffe0ff */
[----:B------:R3:W-:Y:S01]  /*6830*/  @!UP0 UTMALDG.3D [UR8], [UR4], desc[UR16] ;  /* 0x00001008040085b4 */ /* 0x0007e20008011000 */
[----:B------:R3:W-:Y:S01]  /*6840*/  @!P1 SYNCS.ARRIVE.TRANS64.RED.A0TR RZ, [UR19+0x290], R12 ;  /* 0x0002900cffff99a7 */ /* 0x0007e20008300413 */
[----:B------:R-:W-:Y:S01]  /*6850*/  SYNCS.ARRIVE.TRANS64.RED.A1T0 RZ, [UR54], RZ ;  /* 0x000000ffffff79a7 */ /* 0x000fe20008100436 */
[----:B------:R-:W-:Y:S05]  /*6860*/  BRA.U UP1, `(.L_x_131) ;  /* 0xfffffff501a87547 */ /* 0x000fea000b83ffff */
[----:B------:R-:W-:Y:S07]  /*6870*/  MOV R0, UR19 ;  /* 0x0000001300007c02 */ /* 0x000fee0008000f00 */
.L_x_132:
[----:B-1--4-:R-:W-:-:S04]  /*6880*/  SHF.L.U32 R2, R15, 0x1f, RZ ;  /* 0x0000001f0f027819 */ /* 0x012fc800000006ff */
[----:B------:R1:W2:Y:S03]  /*6890*/  SYNCS.PHASECHK.TRANS64.TRYWAIT P0, [R0+URZ+0x298], R2 ;  /* 0x00029802000075a7 */ /* 0x0002a600080011ff */
[----:B--2---:R-:W-:Y:S05]  /*68a0*/  @!P0 NANOSLEEP.SYNCS 0x989680 ;  /* 0x009896800000895d */ /* 0x004fea0003900000 */
[----:B------:R-:W2:Y:S02]  /*68b0*/  @!P0 SYNCS.PHASECHK.TRANS64 P0, [R0+URZ+0x298], R2 ;  /* 0x00029802000085a7 */ /* 0x000ea400080010ff */
[----:B--23--:R-:W-:Y:S05]  /*68c0*/  @P0 EXIT ;  /* 0x000000000000094d */ /* 0x00cfea0003800000 */
[----:B------:R-:W-:Y:S05]  /*68d0*/  BRA `(.L_x_132) ;  /* 0xfffffffc00e87947 */ /* 0x000fea000383ffff */
.L_x_123:
[----:B------:R-:W-:-:S06]  /*68e0*/  UISETP.GE.AND UP0, UPT, UR11, 0x4, UPT ;  /* 0x000000040b00788c */ /* 0x000fcc000bf06270 */
[----:B------:R-:W-:-:S13]  /*68f0*/  PLOP3.LUT P0, PT, PT, PT, UP0, 0x80, 0x8 ;  /* 0x000000000008781c */ /* 0x000fda0003f0f008 */
[----:B------:R-:W-:Y:S05]  /*6900*/  @!P0 EXIT ;  /* 0x000000000000894d */ /* 0x000fea0003800000 */
[----:B------:R-:W-:Y:S01]  /*6910*/  BAR.SYNC.DEFER_BLOCKING 0x6, 0xa0 ;  /* 0x0182800000007b1d */ /* 0x000fe20000010000 */
[C---:B------:R-:W-:Y:S01]  /*6920*/  IMAD.SHL.U32 R2, R131.reuse, 0x40, RZ ;  /* 0x0000004083027824 */ /* 0x040fe200078e00ff */
[----:B------:R-:W-:Y:S01]  /*6930*/  CS2R R146, SRZ ;  /* 0x0000000000927805 */ /* 0x000fe2000001ff00 */
[C---:B------:R-:W-:Y:S01]  /*6940*/  IMAD.SHL.U32 R140, R131.reuse, 0x8, RZ ;  /* 0x00000008838c7824 */ /* 0x040fe200078e00ff */
[----:B------:R-:W-:Y:S01]  /*6950*/  CS2R R144, SRZ ;  /* 0x0000000000907805 */ /* 0x000fe2000001ff00 */
[C---:B------:R-:W-:Y:S01]  /*6960*/  IMAD.SHL.U32 R148, R131.reuse, 0x10, RZ ;  /* 0x0000001083947824 */ /* 0x040fe200078e00ff */
[----:B------:R-:W-:Y:S01]  /*6970*/  UMOV UR57, 0x400 ;  /* 0x0000040000397882 */ /* 0x000fe20000000000 */
[----:B------:R-:W-:Y:S01]  /*6980*/  LOP3.LUT R3, R2, 0x180, RZ, 0xc0, !PT ;  /* 0x0000018002037812 */ /* 0x000fe200078ec0ff */
[----:B------:R-:W-:Y:S01]  /*6990*/  ULEA UR57, UR54, UR57, 0x18 ;  /* 0x0000003936397291 */ /* 0x000fe2000f8ec0ff */
[----:B------:R-:W1:Y:S01]  /*69a0*/  LDC.64 R132, c[0x0][0x888] ;  /* 0x00022200ff847b82 */ /* 0x000e620000000a00 */
[----:B------:R-:W-:Y:S01]  /*69b0*/  IMAD.U32 R69, R131, 0x10000, RZ ;  /* 0x0001000083457824 */ /* 0x000fe200078e00ff */
[----:B------:R-:W-:Y:S01]  /*69c0*/  LOP3.LUT R140, R3, 0x30, R140, 0xf8, !PT ;  /* 0x00000030038c7812 */ /* 0x000fe200078ef88c */
[----:B------:R-:W-:Y:S01]  /*69d0*/  UIADD3 UR4, UPT, UPT, UR57, 0x2400, URZ ;  /* 0x0000240039047890 */ /* 0x000fe2000fffe0ff */
[----:B------:R-:W-:Y:S01]  /*69e0*/  LOP3.LUT R150, R148, 0x20, RZ, 0xc0, !PT ;  /* 0x0000002094967812 */ /* 0x000fe200078ec0ff */
[----:B------:R-:W-:Y:S01]  /*69f0*/  IMAD.MOV.U32 R68, RZ, RZ, RZ ;  /* 0x000000ffff447224 */ /* 0x000fe200078e00ff */
[----:B------:R-:W-:Y:S01]  /*6a00*/  LOP3.LUT R140, R140, 0x1e40, R2, 0xf8, !PT ;  /* 0x00001e408c8c7812 */ /* 0x000fe200078ef802 */
[----:B------:R-:W2:Y:S01]  /*6a10*/  LDCU UR59, c[0x0][0x370] ;  /* 0x00006e00ff3b77ac */ /* 0x000ea20008000800 */
[----:B------:R-:W3:Y:S01]  /*6a20*/  LDC.64 R138, c[0x0][0x890] ;  /* 0x00022400ff8a7b82 */ /* 0x000ee20000000a00 */
[----:B------:R-:W-:Y:S01]  /*6a30*/  LOP3.LUT R69, R69, 0x600000, RZ, 0xc0, !PT ;  /* 0x0060000045457812 */ /* 0x000fe200078ec0ff */
[----:B------:R-:W-:Y:S01]  /*6a40*/  IMAD.U32 R151, RZ, RZ, UR4 ;  /* 0x00000004ff977e24 */ /* 0x000fe2000f8e00ff */
[----:B------:R-:W-:Y:S01]  /*6a50*/  LOP3.LUT R148, R148, 0x40, RZ, 0xc0, !PT ;  /* 0x0000004094947812 */ /* 0x000fe200078ec0ff */
[----:B------:R-:W-:Y:S01]  /*6a60*/  VIADD R149, R140, UR57 ;  /* 0x000000398c957c36 */ /* 0x000fe20008000000 */
[----:B------:R-:W4:Y:S01]  /*6a70*/  LDCU.64 UR62, c[0x0][0x348] ;  /* 0x00006900ff3e77ac */ /* 0x000f220008000a00 */
[----:B------:R-:W2:Y:S02]  /*6a80*/  LDS R0, [UR57+0x360] ;  /* 0x00036039ff007984 */ /* 0x000ea40008000800 */
[----:B------:R-:W1:Y:S01]  /*6a90*/  LDC.64 R136, c[0x0][0x8b0] ;  /* 0x00022c00ff887b82 */ /* 0x000e620000000a00 */
[--C-:B------:R-:W-:Y:S01]  /*6aa0*/  IADD3 R150, PT, PT, -R150, 0x400, R149.reuse ;  /* 0x0000040096967810 */ /* 0x100fe20007ffe195 */
[----:B------:R-:W1:Y:S01]  /*6ab0*/  LDCU UR41, c[0x0][0xb0c] ;  /* 0x00016180ff2977ac */ /* 0x000e620008000800 */
[----:B------:R-:W-:-:S03]  /*6ac0*/  IADD3 R149, PT, PT, -R148, 0x400, R149 ;  /* 0x0000040094957810 */ /* 0x000fc60007ffe195 */
[----:B------:R-:W-:Y:S01]  /*6ad0*/  IMAD.IADD R148, R150, 0x1, -R148 ;  /* 0x0000000196947824 */ /* 0x000fe200078e0a94 */
[----:B------:R-:W1:Y:S01]  /*6ae0*/  LDCU UR55, c[0x0][0xb20] ;  /* 0x00016400ff3777ac */ /* 0x000e620008000800 */
[----:B------:R-:W1:Y:S01]  /*6af0*/  LDC.64 R134, c[0x0][0x8a8] ;  /* 0x00022a00ff867b82 */ /* 0x000e620000000a00 */
[----:B------:R-:W1:Y:S01]  /*6b00*/  LDCU UR40, c[0x0][0xb30] ;  /* 0x00016600ff2877ac */ /* 0x000e620008000800 */
[----:B------:R-:W1:Y:S01]  /*6b10*/  LDCU.64 UR38, c[0x0][0xb28] ;  /* 0x00016500ff2677ac */ /* 0x000e620008000a00 */
[----:B------:R-:W1:Y:S01]  /*6b20*/  LDCU.128 UR44, c[0x0][0xb10] ;  /* 0x00016200ff2c77ac */ /* 0x000e620008000c00 */
[----:B------:R-:W1:Y:S01]  /*6b30*/  LDCU UR58, c[0x0][0x374] ;  /* 0x00006e80ff3a77ac */ /* 0x000e620008000800 */
[----:B------:R-:W-:Y:S01]  /*6b40*/  UIADD3 UR56, UPT, UPT, UR57, 0x400, URZ ;  /* 0x0000040039387890 */ /* 0x000fe2000fffe0ff */
[----:B--2-4-:R-:W-:-:S11]  /*6b50*/  IMAD.IADD R69, R0, 0x1, R69 ;  /* 0x0000000100457824 */ /* 0x014fd600078e0245 */
.L_x_150:
[----:B------:R-:W-:Y:S02]  /*6b60*/  LEA R3, R144, UR57, 0x3 ;  /* 0x0000003990037c11 */ /* 0x000fe4000f8e18ff */
[----:B------:R-:W-:Y:S02]  /*6b70*/  SHF.L.U32 R0, R146, 0x1f, RZ ;  /* 0x0000001f92007819 */ /* 0x000fe400000006ff */
[----:B------:R-:W-:Y:S02]  /*6b80*/  LEA R4, R144, UR57, 0x4 ;  /* 0x0000003990047c11 */ /* 0x000fe4000f8e20ff */
[----:B--2---:R-:W2:Y:S02]  /*6b90*/  SYNCS.PHASECHK.TRANS64.TRYWAIT P0, [R3+URZ+0x2b0], R0 ;  /* 0x0002b000030075a7 */ /* 0x004ea400080011ff */
[----:B-12---:R-:W-:Y:S05]  /*6ba0*/  @!P0 BRA `(.L_x_133) ;  /* 0x0000003800548947 */ /* 0x006fea0003800000 */
.L_x_259:
[----:B------:R-:W4:Y:S01]  /*6bb0*/  LDS.128 R4, [R4+0x340] ;  /* 0x0003400004047984 */ /* 0x000f220000000c00 */
[----:B------:R-:W-:Y:S01]  /*6bc0*/  UISETP.GE.AND UP0, UPT, UR37, 0x1, UPT ;  /* 0x000000012500788c */ /* 0x000fe2000bf06270 */
[----:B------:R-:W-:Y:S01]  /*6bd0*/  @!PT LDS RZ, [RZ] ;  /* 0x00000000fffff984 */ /* 0x000fe20000000800 */
[----:B------:R-:W-:Y:S01]  /*6be0*/  @!PT LDS RZ, [RZ] ;  /* 0x00000000fffff984 */ /* 0x000fe20000000800 */
[----:B------:R-:W-:Y:S01]  /*6bf0*/  @!PT LDS RZ, [RZ] ;  /* 0x00000000fffff984 */ /* 0x000fe20000000800 */
[----:B------:R-:W-:Y:S01]  /*6c00*/  @!PT LDS RZ, [RZ] ;  /* 0x00000000fffff984 */ /* 0x000fe20000000800 */
[----:B------:R1:W-:Y:S06]  /*6c10*/  MEMBAR.ALL.CTA ;  /* 0x0000000000007992 */ /* 0x0003ec0000008000 */
[----:B-1----:R-:W1:Y:S01]  /*6c20*/  FENCE.VIEW.ASYNC.S ;  /* 0x00000000000073c6 */ /* 0x002e620000000000 */
[----:B----4-:R-:W-:Y:S11]  /*6c30*/  LOP3.LUT P0, RZ, R6, 0x1, RZ, 0xc0, !PT ;  /* 0x0000000106ff7812 */ /* 0x010ff6000780c0ff */
[----:B------:R-:W-:Y:S02]  /*6c40*/  @!UPT UIADD3 URZ, UPT, UPT, URZ, URZ, URZ ;  /* 0x000000fffffff290 */ /* 0x000fe4000fffe0ff */
[----:B-1----:R-:W-:Y:S01]  /*6c50*/  VOTEU.ANY UP1, P0 ;  /* 0x0000000000ff7886 */ /* 0x002fe20000020100 */
[----:B------:R-:W-:Y:S01]  /*6c60*/  PLOP3.LUT P0, PT, PT, PT, UP1, 0x80, 0x8 ;  /* 0x000000000008781c */ /* 0x000fe20003f0f018 */
[----:B------:R-:W-:Y:S11]  /*6c70*/  UP2UR UR61, UPR, URZ, 0x2 ;  /* 0x00000002ff3d7883 */ /* 0x000ff60008000000 */
[----:B------:R-:W-:Y:S01]  /*6c80*/  @!UPT UIADD3 URZ, UPT, UPT, URZ, URZ, URZ ;  /* 0x000000fffffff290 */ /* 0x000fe2000fffe0ff */
[----:B--2---:R-:W-:Y:S02]  /*6c90*/  @P0 SHF.R.U32.HI R0, RZ, 0x10, R5 ;  /* 0x00000010ff000819 */ /* 0x004fe40000011605 */
        /* <DEDUP_REMOVED lines=13> */
[----:B------:R-:W-:Y:S02]  /*6d70*/  UISETP.NE.AND UP0, UPT, UR46, 0x1, UPT ;  /* 0x000000012e00788c */ /* 0x000fe4000bf05270 */
[----:B------:R-:W-:Y:S02]  /*6d80*/  USHF.R.U32.HI UR15, URZ, UR55, UR15 ;  /* 0x00000037ff0f7299 */ /* 0x000fe4000801160f */
[----:B------:R-:W-:Y:S02]  /*6d90*/  UIMAD.WIDE.U32 UR18, UR59, UR44, URZ ;  /* 0x0000002c3b1272a5 */ /* 0x000fe4000f8e00ff */
[----:B------:R-:W-:Y:S02]  /*6da0*/  UIMAD.WIDE.U32 UR20, UR42, UR47, URZ ;  /* 0x0000002f2a1472a5 */ /* 0x000fe4000f8e00ff */
[----:B------:R-:W-:Y:S02]  /*6db0*/  USEL UR4, UR58, UR15, !UP0 ;  /* 0x0000000f3a047287 */ /* 0x000fe4000c000000 */
[----:B------:R-:W-:Y:S02]  /*6dc0*/  UISETP.NE.AND UP2, UPT, UR37, 0x1, UPT ;  /* 0x000000012500788c */ /* 0x000fe4000bf45270 */
[----:B------:R-:W-:Y:S02]  /*6dd0*/  USHF.R.U32.HI UR14, URZ, UR45, UR19 ;  /* 0x0000002dff0e7299 */ /* 0x000fe40008011613 */
[----:B------:R-:W-:Y:S02]  /*6de0*/  USHF.R.U32.HI UR15, URZ, UR55, UR21 ;  /* 0x00000037ff0f7299 */ /* 0x000fe40008011615 */
[----:B------:R-:W-:Y:S02]  /*6df0*/  UIMAD.WIDE.U32 UR18, UR4, UR38, URZ ;  /* 0x00000026041272a5 */ /* 0x000fe4000f8e00ff */
[----:B------:R-:W-:Y:S02]  /*6e00*/  UISETP.NE.AND UP1, UPT, UR41, 0x1, UPT ;  /* 0x000000012900788c */ /* 0x000fe4000bf25270 */
[----:B------:R-:W-:Y:S02]  /*6e10*/  UIMAD.WIDE.U32 UR16, UR43, UR44, URZ ;  /* 0x0000002c2b1072a5 */ /* 0x000fe4000f8e00ff */
[----:B------:R-:W-:Y:S02]  /*6e20*/  USEL UR8, UR42, UR15, !UP0 ;  /* 0x0000000f2a087287 */ /* 0x000fe4000c000000 */
[----:B------:R-:W-:Y:S02]  /*6e30*/  USEL UR9, UR59, UR14, !UP1 ;  /* 0x0000000e3b097287 */ /* 0x000fe4000c800000 */
[----:B------:R-:W-:Y:S02]  /*6e40*/  USHF.R.U32.HI UR14, URZ, UR45, UR17 ;  /* 0x0000002dff0e7299 */ /* 0x000fe40008011611 */
[----:B------:R-:W-:Y:S02]  /*6e50*/  UIMAD.WIDE.U32 UR16, UR9, UR38, URZ ;  /* 0x00000026091072a5 */ /* 0x000fe4000f8e00ff */
[----:B------:R-:W-:Y:S02]  /*6e60*/  USEL UR5, UR43, UR14, !UP1 ;  /* 0x0000000e2b057287 */ /* 0x000fe4000c800000 */
[----:B------:R-:W-:Y:S02]  /*6e70*/  @UP2 USHF.R.U32.HI UR9, URZ, UR39, UR17 ;  /* 0x00000027ff092299 */ /* 0x000fe40008011611 */
[----:B------:R-:W-:Y:S02]  /*6e80*/  UIMAD.WIDE.U32 UR12, UR8, UR38, URZ ;  /* 0x00000026080c72a5 */ /* 0x000fe4000f8e00ff */
[----:B------:R-:W-:Y:S02]  /*6e90*/  UIMAD UR6, UR37, UR9, URZ ;  /* 0x00000009250672a4 */ /* 0x000fe4000f8e02ff */
[----:B------:R-:W-:Y:S01]  /*6ea0*/  USHF.R.U32.HI UR11, URZ, UR39, UR13 ;  /* 0x00000027ff0b7299 */ /* 0x000fe2000801160d */
[----:B------:R-:W-:Y:S02]  /*6eb0*/  UMOV UR15, UR19 ;  /* 0x00000013000f7c82 */ /* 0x000fe40008000000 */
[----:B------:R-:W-:Y:S02]  /*6ec0*/  @UP2 USHF.R.U32.HI UR4, URZ, UR39, UR15 ;  /* 0x00000027ff042299 */ /* 0x000fe4000801160f */
[----:B------:R-:W-:Y:S02]  /*6ed0*/  USEL UR12, UR8, UR11, !UP2 ;  /* 0x0000000b080c7287 */ /* 0x000fe4000d000000 */
[----:B------:R-:W-:Y:S02]  /*6ee0*/  UIMAD UR4, UR37, UR4, URZ ;  /* 0x00000004250472a4 */ /* 0x000fe4000f8e02ff */
[----:B------:R-:W-:Y:S02]  /*6ef0*/  UIADD3 UR11, UPT, UPT, -UR12, URZ, URZ ;  /* 0x000000ff0c0b7290 */ /* 0x000fe4000fffe1ff */
[----:B------:R-:W-:Y:S02]  /*6f00*/  UISETP.GE.AND UP0, UPT, UR8, UR4, UPT ;  /* 0x000000040800728c */ /* 0x000fe4000bf06270 */
[----:B------:R-:W-:Y:S02]  /*6f10*/  UIMAD UR11, UR37, UR11, UR8 ;  /* 0x0000000b250b72a4 */ /* 0x000fe4000f8e0208 */
[----:B------:R-:W-:Y:S02]  /*6f20*/  UISETP.GE.OR UP0, UPT, UR5, UR6, UP0 ;  /* 0x000000060500728c */ /* 0x000fe40008706670 */
[----:B------:R-:W-:Y:S02]  /*6f30*/  UIMAD.WIDE.U32 UR6, UR5, UR38, URZ ;  /* 0x00000026050672a5 */ /* 0x000fe4000f8e00ff */
[----:B------:R-:W-:Y:S04]  /*6f40*/  UIADD3 UR6, UPT, UPT, -UR8, URZ, URZ ;  /* 0x000000ff08067290 */ /* 0x000fe8000fffe1ff */
[----:B------:R-:W-:Y:S03]  /*6f50*/  UIMAD UR42, UR46, UR6, UR42 ;  /* 0x000000062e2a72a4 */ /* 0x000fe6000f8e022a */
[----:B------:R-:W-:Y:S02]  /*6f60*/  @!UP0 USHF.R.U32.HI UR4, URZ, UR39, UR7 ;  /* 0x00000027ff048299 */ /* 0x000fe40008011607 */
[----:B------:R-:W-:Y:S02]  /*6f70*/  UIADD3 UR7, UPT, UPT, -UR5, URZ, URZ ;  /* 0x000000ff05077290 */ /* 0x000fe4000fffe1ff */
[----:B------:R-:W-:Y:S02]  /*6f80*/  @!UP0 USEL UR4, UR5, UR4, !UP2 ;  /* 0x0000000405048287 */ /* 0x000fe4000d000000 */
[----:B------:R-:W-:Y:S02]  /*6f90*/  UIMAD UR43, UR41, UR7, UR43 ;  /* 0x00000007292b72a4 */ /* 0x000fe4000f8e022b */
[----:B------:R-:W-:Y:S02]  /*6fa0*/  @!UP0 UIMAD UR10, UR9, UR11, UR4 ;  /* 0x0000000b090a82a4 */ /* 0x000fe4000f8e0204 */
[----:B------:R-:W-:Y:S04]  /*6fb0*/  @!UP0 UIADD3 UR11, UPT, UPT, UR12, -UR4, URZ ;  /* 0x800000040c0b8290 */ /* 0x000fe8000fffe0ff */
[----:B------:R-:W-:Y:S03]  /*6fc0*/  @!UP0 UIMAD UR8, UR11, UR37, UR5 ;  /* 0x000000250b0882a4 */ /* 0x000fe6000f8e0205 */
[----:B------:R-:W-:Y:S02]  /*6fd0*/  @!UP0 UMOV UR5, UR10 ;  /* 0x0000000a00058c82 */ /* 0x000fe40008000000 */
[----:B------:R-:W-:Y:S02]  /*6fe0*/  UIMAD UR43, UR5, UR41, UR43 ;  /* 0x00000029052b72a4 */ /* 0x000fe4000f8e022b */
[----:B------:R-:W-:Y:S11]  /*6ff0*/  UIMAD UR42, UR8, UR46, UR42 ;  /* 0x0000002e082a72a4 */ /* 0x000ff6000f8e022a */
[----:B------:R-:W-:Y:S01]  /*7000*/  @!UPT UIADD3 URZ, UPT, UPT, URZ, URZ, URZ ;  /* 0x000000fffffff290 */ /* 0x000fe2000fffe0ff */
.L_x_134:
[----:B------:R-:W-:Y:S01]  /*7010*/  UISETP.NE.AND UP0, UPT, UR40, 0x1, UPT ;  /* 0x000000012800788c */ /* 0x000fe2000bf05270 */
[----:B------:R-:W-:Y:S10]  /*7020*/  IADD3 R144, PT, PT, R144, 0x1, RZ ;  /* 0x0000000190907810 */ /* 0x000ff40007ffe0ff */
[----:B------:R-:W2:Y:S01]  /*7030*/  @!UP0 LDCU.128 UR8, c[0x0][0xb10] ;  /* 0x00016200ff0887ac */ /* 0x000ea20008000c00 */
[----:B------:R-:W4:Y:S01]  /*7040*/  @!UP0 LDCU UR5, c[0x0][0xb0c] ;  /* 0x00016180ff0587ac */ /* 0x000f220008000800 */
[----:B------:R-:W3:Y:S01]  /*7050*/  @!UP0 LDCU UR4, c[0x0][0xb20] ;  /* 0x00016400ff0487ac */ /* 0x000ee20008000800 */
[----:B--2---:R-:W-:Y:S02]  /*7060*/  UIMAD.WIDE.U32 UR6, UR43, UR8, URZ ;  /* 0x000000082b0672a5 */ /* 0x004fe4000f8e00ff */
[----:B------:R-:W-:Y:S02]  /*7070*/  UIMAD.WIDE.U32 UR12, UR42, UR11, URZ ;  /* 0x0000000b2a0c72a5 */ /* 0x000fe4000f8e00ff */
[----:B------:R-:W-:Y:S02]  /*7080*/  @!UP0 UISETP.NE.AND UP1, UPT, UR10, 0x1, UPT ;  /* 0x000000010a00888c */ /* 0x000fe4000bf25270 */
[----:B------:R-:W-:Y:S02]  /*7090*/  @!UP0 USHF.R.U32.HI UR7, URZ, UR9, UR7 ;  /* 0x00000009ff078299 */ /* 0x000fe40008011607 */
[----:B----4-:R-:W-:Y:S02]  /*70a0*/  @!UP0 UISETP.NE.AND UP2, UPT, UR5, 0x1, UPT ;  /* 0x000000010500888c */ /* 0x010fe4000bf45270 */
[----:B---3--:R-:W-:Y:S02]  /*70b0*/  @!UP0 USHF.R.U32.HI UR4, URZ, UR4, UR13 ;  /* 0x00000004ff048299 */ /* 0x008fe4000801160d */
[----:B------:R-:W-:Y:S02]  /*70c0*/  @!UP0 USEL UR7, UR43, UR7, !UP2 ;  /* 0x000000072b078287 */ /* 0x000fe4000d000000 */
[----:B------:R-:W-:Y:S04]  /*70d0*/  @!UP0 USEL UR6, UR42, UR4, !UP1 ;  /* 0x000000042a068287 */ /* 0x000fe8000c800000 */
[----:B------:R-:W-:Y:S02]  /*70e0*/  @!UP0 UIADD3 UR4, UPT, UPT, -UR7, UR6, URZ ;  /* 0x0000000607048290 */ /* 0x000fe4000fffe1ff */
[----:B------:R-:W-:Y:S02]  /*70f0*/  @!UP0 UIADD3 UR6, UPT, UPT, UR7, -UR6, URZ ;  /* 0x8000000607068290 */ /* 0x000fe4000fffe0ff */
[----:B------:R-:W-:Y:S02]  /*7100*/  @!UP0 UIMAD UR43, UR4, UR5, UR43 ;  /* 0x00000005042b82a4 */ /* 0x000fe4000f8e022b */
[----:B------:R-:W-:Y:S02]  /*7110*/  @!UP0 UIMAD UR42, UR6, UR10, UR42 ;  /* 0x0000000a062a82a4 */ /* 0x000fe4000f8e022a */
[----:B------:R-:W-:Y:S09]  /*7120*/  ULOP3.LUT UP0, URZ, UR56, 0x1b0, URZ, 0xc0, !UPT ;  /* 0x000001b038ff7892 */ /* 0x000ff2000f80c0ff */
[----:B------:R-:W-:Y:S05]  /*7130*/  BRA.U !UP0, `(.L_x_135) ;  /* 0x0000000108407547 */ /* 0x000fea000b800000 */
[----:B------:R-:W2:Y:S01]  /*7140*/  LDCU.64 UR8, c[0x4][0x80] ;  /* 0x01001000ff0877ac */ /* 0x000ea20008000a00 */
[----:B------:R-:W-:Y:S01]  /*7150*/  MOV R3, 0x0 ;  /* 0x0000000000037802 */ /* 0x000fe20000000f00 */
[----:B------:R-:W-:Y:S02]  /*7160*/  HFMA2 R12, -RZ, RZ, 0, 5.9604644775390625e-08 ;  /* 0x00000001ff0c7431 */ /* 0x000fe400000001ff */
[----:B------:R-:W-:Y:S02]  /*7170*/  IMAD.MOV.U32 R8, RZ, RZ, 0x70 ;  /* 0x00000070ff087424 */ /* 0x000fe400078e00ff */
[----:B------:R-:W-:Y:S01]  /*7180*/  IMAD.MOV.U32 R13, RZ, RZ, RZ ;  /* 0x000000ffff0d7224 */ /* 0x000fe200078e00ff */
[----:B------:R-:W3:Y:S01]  /*7190*/  LDCU.64 UR6, c[0x4][0x88] ;  /* 0x01001100ff0677ac */ /* 0x000ee20008000a00 */
[----:B------:R-:W4:Y:S01]  /*71a0*/  LDC.64 R2, c[0x4][R3] ;  /* 0x0100000003027b82 */ /* 0x000f220000000a00 */
[----:B------:R-:W1:Y:S01]  /*71b0*/  LDCU.64 UR4, c[0x4][0x8] ;  /* 0x01000100ff0477ac */ /* 0x000e620008000a00 */
[----:B--2---:R-:W-:Y:S01]  /*71c0*/  MOV R5, UR9 ;  /* 0x0000000900057c02 */ /* 0x004fe20008000f00 */
[----:B------:R-:W-:Y:S01]  /*71d0*/  IMAD.U32 R4, RZ, RZ, UR8 ;  /* 0x00000008ff047e24 */ /* 0x000fe2000f8e00ff */
[----:B---3--:R-:W-:Y:S01]  /*71e0*/  MOV R7, UR7 ;  /* 0x0000000700077c02 */ /* 0x008fe20008000f00 */
[----:B------:R-:W-:Y:S01]  /*71f0*/  IMAD.U32 R6, RZ, RZ, UR6 ;  /* 0x00000006ff067e24 */ /* 0x000fe2000f8e00ff */
[----:B-1----:R-:W-:Y:S01]  /*7200*/  MOV R11, UR5 ;  /* 0x00000005000b7c02 */ /* 0x002fe20008000f00 */
[----:B------:R-:W-:Y:S02]  /*7210*/  IMAD.U32 R10, RZ, RZ, UR4 ;  /* 0x00000004ff0a7e24 */ /* 0x000fe4000f8e00ff */
[----:B------:R-:W-:Y:S07]  /*7220*/  LEPC R20, `(.L_x_135) ;  /* 0x000000001014794e */ /* 0x000fee0000000000 */
[----:B----45:R-:W-:Y:S05]  /*7230*/  CALL.ABS.NOINC R2 ;  /* 0x0000000002007343 */ /* 0x030fea0003c00000 */
.L_x_135:
[----:B------:R-:W-:Y:S01]  /*7240*/  LOP3.LUT P0, RZ, R151, 0x1b0, RZ, 0xc0, !PT ;  /* 0x000001b097ff7812 */ /* 0x000fe2000780c0ff */
[----:B------:R-:W-:Y:S11]  /*7250*/  BSSY.RECONVERGENT B6, `(.L_x_136) ;  /* 0x0000013000067945 */ /* 0x000ff60003800200 */
[----:B------:R-:W-:Y:S01]  /*7260*/  @!UPT UIADD3 URZ, UPT, UPT, URZ, URZ, URZ ;  /* 0x000000fffffff290 */ /* 0x000fe2000fffe0ff */
[----:B------:R-:W-:Y:S05]  /*7270*/  @!P0 BRA `(.L_x_137) ;  /* 0x0000000000408947 */ /* 0x000fea0003800000 */
        /* <DEDUP_REMOVED lines=16> */
.L_x_137:
[----:B------:R-:W-:Y:S05]  /*7380*/  BSYNC.RECONVERGENT B6 ;  /* 0x0000000000067941 */ /* 0x000fea0003800200 */
.L_x_136:
[----:B------:R-:W-:Y:S02]  /*7390*/  ISETP.NE.U32.AND P0, PT, R132, RZ, PT ;  /* 0x000000ff8400720c */ /* 0x000fe40003f05070 */
[C---:B------:R-:W-:Y:S02]  /*73a0*/  ISETP.NE.U32.AND P2, PT, R138.reuse, RZ, PT ;  /* 0x000000ff8a00720c */ /* 0x040fe40003f45070 */
[----:B------:R-:W-:Y:S02]  /*73b0*/  ISETP.NE.AND.EX P0, PT, R133, RZ, PT, P0 ;  /* 0x000000ff8500720c */ /* 0x000fe40003f05300 */
[----:B------:R-:W-:Y:S02]  /*73c0*/  ISETP.NE.U32.AND P4, PT, R138, RZ, PT ;  /* 0x000000ff8a00720c */ /* 0x000fe40003f85070 */
[C---:B------:R-:W-:Y:S02]  /*73d0*/  ISETP.NE.AND.EX P2, PT, R139.reuse, RZ, P0, P2 ;  /* 0x000000ff8b00720c */ /* 0x040fe40000745320 */
[----:B------:R-:W-:Y:S02]  /*73e0*/  ISETP.NE.AND.EX P4, PT, R139, RZ, PT, P4 ;  /* 0x000000ff8b00720c */ /* 0x000fe40003f85340 */
[----:B------:R-:W-:Y:S02]  /*73f0*/  ISETP.NE.U32.AND P5, PT, R136, RZ, PT ;  /* 0x000000ff8800720c */ /* 0x000fe40003fa5070 */
[----:B------:R-:W-:Y:S02]  /*7400*/  PLOP3.LUT P0, PT, PT, PT, PT, 0x8, 0x80 ;  /* 0x000000000080781c */ /* 0x000fe40003f0e170 */
[----:B------:R-:W-:Y:S05]  /*7410*/  ISETP.NE.AND.EX P5, PT, R137, RZ, PT, P5 ;  /* 0x000000ff8900720c */ /* 0x000fea0003fa5350 */
[----:B------:R-:W-:Y:S02]  /*7420*/  @!P2 ISETP.NE.U32.AND P1, PT, R132, RZ, PT ;  /* 0x000000ff8400a20c */ /* 0x000fe40003f25070 */
[----:B------:R-:W-:Y:S02]  /*7430*/  @!P2 PLOP3.LUT P0, PT, P4, PT, PT, 0x80, 0x8 ;  /* 0x000000000008a81c */ /* 0x000fe4000270f070 */
[----:B------:R-:W-:Y:S01]  /*7440*/  @!P2 ISETP.NE.AND.EX P1, PT, R133, RZ, PT, P1 ;  /* 0x000000ff8500a20c */ /* 0x000fe20003f25310 */
[----:B------:R-:W-:Y:S01]  /*7450*/  @!UPT UIADD3 URZ, UPT, UPT, URZ, URZ, URZ ;  /* 0x000000fffffff290 */ /* 0x000fe2000fffe0ff */
[----:B------:R-:W-:Y:S11]  /*7460*/  @!P4 BRA `(.L_x_138) ;  /* 0x00000000002cc947 */ /* 0x000ff60003800000 */
[----:B------:R-:W-:Y:S01]  /*7470*/  ISETP.NE.U32.AND P3, PT, R132, RZ, PT ;  /* 0x000000ff8400720c */ /* 0x000fe20003f65070 */
        /* <DEDUP_REMOVED lines=10> */
.L_x_138:
[----:B------:R-:W-:Y:S05]  /*7520*/  @!P5 BRA `(.L_x_139) ;  /* 0x000000000020d947 */ /* 0x000fea0003800000 */
[----:B------:R-:W-:Y:S04]  /*7530*/  ISETP.NE.U32.AND P3, PT, R134, RZ, PT ;  /* 0x000000ff8600720c */ /* 0x000fe80003f65070 */
[----:B------:R-:W-:Y:S11]  /*7540*/  ISETP.NE.AND.EX P3, PT, R135, RZ, PT, P3 ;  /* 0x000000ff8700720c */ /* 0x000ff60003f65330 */
[----:B------:R-:W-:Y:S02]  /*7550*/  @!UPT UIADD3 URZ, UPT, UPT, URZ, URZ, URZ ;  /* 0x000000fffffff290 */ /* 0x000fe4000fffe0ff */
[----:B------:R-:W2:Y:S01]  /*7560*/  @P3 LDC.64 R2, c[0x0][0x8a8] ;  /* 0x00022a00ff023b82 */ /* 0x000ea20000000a00 */
[----:B-1----:R-:W-:Y:S04]  /*7570*/  @P3 IMAD R0, R136, UR36, RZ ;  /* 0x0000002488003c24 */ /* 0x002fe8000f8e02ff */
[----:B--2---:R-:W-:Y:S05]  /*7580*/  @P3 IMAD.WIDE R2, R0, 0x4, R2 ;  /* 0x0000000400023825 */ /* 0x004fea00078e0202 */
[----:B-----5:R2:W5:Y:S02]  /*7590*/  @P3 LDG.E R70, desc[UR52][R2.64] ;  /* 0x0000003402463981 */ /* 0x020564000c1e1900 */
[----:B--2---:R-:W4:Y:S02]  /*75a0*/  @!P3 LDC R70, c[0x0][0x8a0] ;  /* 0x00022800ff46bb82 */ /* 0x004f240000000800 */
.L_x_139:
[----:B---3-5:R-:W-:Y:S01]  /*75b0*/  @!P2 FSETP.NEU.AND P3, PT, R71, RZ, PT ;  /* 0x000000ff4700a20b */ /* 0x028fe20003f6d000 */
[----:B------:R-:W-:Y:S01]  /*75c0*/  BSSY B1, `(.L_x_140) ;  /* 0x000003f000017945 */ /* 0x000fe20003800000 */
[----:B------:R-:W-:Y:S02]  /*75d0*/  @!P2 SEL R2, RZ, 0xffffffff, P1 ;  /* 0xffffffffff02a807 */ /* 0x000fe40000800000 */
[----:B------:R-:W-:Y:S02]  /*75e0*/  CS2R R18, SRZ ;  /* 0x0000000000127805 */ /* 0x000fe4000001ff00 */
[----:B-1----:R-:W-:Y:S02]  /*75f0*/  @!P2 SEL R0, RZ, 0xffffffff, P3 ;  /* 0xffffffffff00a807 */ /* 0x002fe40001800000 */
[----:B------:R-:W-:Y:S02]  /*7600*/  CS2R R16, SRZ ;  /* 0x0000000000107805 */ /* 0x000fe4000001ff00 */
[----:B------:R-:W-:Y:S02]  /*7610*/  @!P2 LOP3.LUT P1, RZ, R141, 0xff, RZ, 0xc0, !PT ;  /* 0x000000ff8dffa812 */ /* 0x000fe4000782c0ff */
[----:B------:R-:W-:Y:S02]  /*7620*/  CS2R R26, SRZ ;  /* 0x00000000001a7805 */ /* 0x000fe4000001ff00 */
[----:B------:R-:W-:Y:S02]  /*7630*/  LEA R143, R68, UR57, 0x3 ;  /* 0x00000039448f7c11 */ /* 0x000fe4000f8e18ff */
[----:B------:R-:W-:Y:S02]  /*7640*/  CS2R R24, SRZ ;  /* 0x0000000000187805 */ /* 0x000fe4000001ff00 */
[----:B------:R-:W-:Y:S01]  /*7650*/  @P0 SEL R0, R2, R0, !P1 ;  /* 0x0000000002000207 */ /* 0x000fe20004800000 */
[----:B------:R-:W-:Y:S01]  /*7660*/  IMAD R2, R68, 0x40, R69 ;  /* 0x0000004044027824 */ /* 0x000fe200078e0245 */
[----:B------:R-:W-:Y:S02]  /*7670*/  SHF.L.U32 R4, R147, 0x1f, RZ ;  /* 0x0000001f93047819 */ /* 0x000fe400000006ff */
[----:B------:R-:W-:Y:S02]  /*7680*/  CS2R R30, SRZ ;  /* 0x00000000001e7805 */ /* 0x000fe4000001ff00 */
[----:B------:R-:W-:Y:S02]  /*7690*/  @!P2 LOP3.LUT R0, R0, 0x1, RZ, 0xc0, !PT ;  /* 0x000000010000a812 */ /* 0x000fe400078ec0ff */
[----:B------:R-:W-:Y:S02]  /*76a0*/  CS2R R28, SRZ ;  /* 0x00000000001c7805 */ /* 0x000fe4000001ff00 */
[----:B------:R-:W-:Y:S02]  /*76b0*/  PLOP3.LUT P5, PT, PT, PT, PT, 0x8, 0x80 ;  /* 0x000000000080781c */ /* 0x000fe40003fae170 */
[----:B------:R-:W-:Y:S02]  /*76c0*/  CS2R R34, SRZ ;  /* 0x0000000000227805 */ /* 0x000fe4000001ff00 */
[----:B------:R-:W-:Y:S02]  /*76d0*/  ISETP.NE.U32.OR P2, PT, R0, 0x1, P2 ;  /* 0x000000010000780c */ /* 0x000fe40001745470 */
[----:B------:R-:W-:Y:S11]  /*76e0*/  CS2R R32, SRZ ;  /* 0x0000000000207805 */ /* 0x000ff6000001ff00 */
[----:B------:R-:W-:Y:S04]  /*76f0*/  @P2 SHF.L.U32 R0, R145, 0x1f, RZ ;  /* 0x0000001f91002819 */ /* 0x000fe800000006ff */
[----:B------:R-:W1:Y:S01]  /*7700*/  @P2 SYNCS.PHASECHK.TRANS64.TRYWAIT P0, [UR57+0x290], R0 ;  /* 0x00029000ff0025a7 */ /* 0x000e620008001139 */
[----:B------:R2:W3:Y:S01]  /*7710*/  SYNCS.PHASECHK.TRANS64.TRYWAIT P3, [R143+URZ+0x2d0], R4 ;  /* 0x0002d0048f0075a7 */ /* 0x0004e200080611ff */
[----:B-1----:R-:W-:Y:S01]  /*7720*/  @P2 PLOP3.LUT P5, PT, P0, PT, PT, 0x8, 0x80 ;  /* 0x000000000080281c */ /* 0x002fe200007ae170 */
[----:B------:R-:W-:Y:S01]  /*7730*/  @!UPT UIADD3 URZ, UPT, UPT, URZ, URZ, URZ ;  /* 0x000000fffffff290 */ /* 0x000fe2000fffe0ff */
[----:B--23--:R-:W-:Y:S11]  /*7740*/  @!P2 BRA `(.L_x_141) ;  /* 0x000000000098a947 */ /* 0x00cff60003800000 */
[----:B------:R-:W-:Y:S01]  /*7750*/  ISETP.NE.U32.AND P0, PT, R132, RZ, PT ;  /* 0x000000ff8400720c */ /* 0x000fe20003f05070 */
[----:B------:R-:W-:Y:S01]  /*7760*/  BSSY B0, `(.L_x_142) ;  /* 0x0000016000007945 */ /* 0x000fe20003800000 */
[----:B------:R-:W-:Y:S02]  /*7770*/  FSETP.NEU.AND P2, PT, R71, RZ, PT ;  /* 0x000000ff4700720b */ /* 0x000fe40003f4d000 */
[----:B------:R-:W-:Y:S02]  /*7780*/  CS2R R34, SRZ ;  /* 0x0000000000227805 */ /* 0x000fe4000001ff00 */
[----:B------:R-:W-:Y:S02]  /*7790*/  ISETP.NE.AND.EX P0, PT, R133, RZ, PT, P0 ;  /* 0x000000ff8500720c */ /* 0x000fe40003f05300 */
[----:B------:R-:W-:Y:S02]  /*77a0*/  CS2R R32, SRZ ;  /* 0x0000000000207805 */ /* 0x000fe4000001ff00 */
[----:B------:R-:W-:Y:S02]  /*77b0*/  LOP3.LUT P1, RZ, R141, 0xff, RZ, 0xc0, !PT ;  /* 0x000000ff8dff7812 */ /* 0x000fe4000782c0ff */
[----:B------:R-:W-:Y:S02]  /*77c0*/  CS2R R30, SRZ ;  /* 0x00000000001e7805 */ /* 0x000fe4000001ff00 */
[----:B------:R-:W-:Y:S02]  /*77d0*/  SEL R0, RZ, 0xffffffff, P2 ;  /* 0xffffffffff007807 */ /* 0x000fe40001000000 */
[----:B------:R-:W-:Y:S02]  /*77e0*/  CS2R R28, SRZ ;  /* 0x00000000001c7805 */ /* 0x000fe4000001ff00 */
[----:B------:R-:W-:Y:S02]  /*77f0*/  SEL R3, RZ, 0xffffffff, P0 ;  /* 0xffffffffff037807 */ /* 0x000fe40000000000 */
[----:B------:R-:W-:Y:S02]  /*7800*/  CS2R R26, SRZ ;  /* 0x00000000001a7805 */ /* 0x000fe4000001ff00 */
[----:B------:R-:W-:Y:S02]  /*7810*/  CS2R R24, SRZ ;  /* 0x0000000000187805 */ /* 0x000fe4000001ff00 */
[----:B------:R-:W-:Y:S02]  /*7820*/  CS2R R18, SRZ ;  /* 0x0000000000127805 */ /* 0x000fe4000001ff00 */
[----:B------:R-:W-:Y:S02]  /*7830*/  @P4 SEL R0, R3, R0, !P1 ;  /* 0x0000000003004207 */ /* 0x000fe40004800000 */
[----:B------:R-:W-:Y:S02]  /*7840*/  CS2R R16, SRZ ;  /* 0x0000000000107805 */ /* 0x000fe4000001ff00 */
[----:B------:R-:W-:Y:S04]  /*7850*/  LOP3.LUT R0, R0, 0x1, RZ, 0xc0, !PT ;  /* 0x0000000100007812 */ /* 0x000fe800078ec0ff */
[----:B------:R-:W-:Y:S01]  /*7860*/  ISETP.NE.U32.AND P0, PT, R0, 0x1, PT ;  /* 0x000000010000780c */ /* 0x000fe20003f05070 */
[----:B------:R-:W-:Y:S01]  /*7870*/  @!UPT UIADD3 URZ, UPT, UPT, URZ, URZ, URZ ;  /* 0x000000fffffff290 */ /* 0x000fe2000fffe0ff */
[----:B------:R-:W-:Y:S11]  /*7880*/  @!P5 BRA `(.L_x_143) ;  /* 0x00000000000cd947 */ /* 0x000ff60003800000 */
[----:B------:R-:W-:Y:S04]  /*7890*/  SHF.L.U32 R3, R145, 0x1f, RZ ;  /* 0x0000001f91037819 */ /* 0x000fe800000006ff */
[----:B------:R-:W1:Y:S02]  /*78a0*/  SYNCS.PHASECHK.TRANS64.TRYWAIT P1, [UR57+0x290], R3 ;  /* 0x00029003ff0075a7 */ /* 0x000e640008021139 */
[----:B-1----:R-:W-:Y:S05]  /*78b0*/  @!P1 BRA `(.L_x_144) ;  /* 0x0000002c00249947 */ /* 0x002fea0003800000 */
.L_x_143:
[----:B------:R-:W-:Y:S05]  /*78c0*/  BSYNC B0 ;  /* 0x0000000000007941 */ /* 0x000fea0003800000 */
.L_x_142:
[----:B------:R2:W3:Y:S01]  /*78d0*/  @P0 LDS.128 R32, [R140+UR57+0x400] ;  /* 0x000400398c200984 */ /* 0x0004e20008000c00 */
[----:B------:R-:W-:Y:S01]  /*78e0*/  UIADD3 UR4, UPT, UPT, UR57, 0x298, URZ ;  /* 0x0000029839047890 */ /* 0x000fe2000fffe0ff */
[----:B------:R-:W-:Y:S02]  /*78f0*/  LOP3.LUT R145, R145, 0x1, RZ, 0x3c, !PT ;  /* 0x0000000191917812 */ /* 0x000fe400078e3cff */
[----:B------:R2:W1:Y:S01]  /*7900*/  @P0 LDS.128 R28, [R150+0x10] ;  /* 0x00001000961c0984 */ /* 0x0004620000000c00 */
[----:B------:R-:W-:Y:S03]  /*7910*/  UPRMT UR4, UR54, 0x654, UR4 ;  /* 0x0000065436047896 */ /* 0x000fe60008000004 */
[----:B------:R2:W1:Y:S04]  /*7920*/  @P0 LDS.128 R24, [R149+0x20] ;  /* 0x0000200095180984 */ /* 0x0004680000000c00 */
[----:B------:R2:W1:Y:S01]  /*7930*/  @P0 LDS.128 R16, [R148+0x30] ;  /* 0x0000300094100984 */ /* 0x0004620000000c00 */
[----:B------:R-:W-:Y:S01]  /*7940*/  @!PT LDS RZ, [RZ] ;  /* 0x00000000fffff984 */ /* 0x000fe20000000800 */
[----:B------:R-:W-:Y:S01]  /*7950*/  @!PT LDS RZ, [RZ] ;  /* 0x00000000fffff984 */ /* 0x000fe20000000800 */
[----:B------:R-:W-:Y:S01]  /*7960*/  @!PT LDS RZ, [RZ] ;  /* 0x00000000fffff984 */ /* 0x000fe20000000800 */
[----:B------:R-:W-:Y:S01]  /*7970*/  @!PT LDS RZ, [RZ] ;  /* 0x00000000fffff984 */ /* 0x000fe20000000800 */
[----:B------:R5:W-:Y:S06]  /*7980*/  MEMBAR.ALL.CTA ;  /* 0x0000000000007992 */ /* 0x000bec0000008000 */
[----:B-----5:R-:W5:Y:S02]  /*7990*/  FENCE.VIEW.ASYNC.S ;  /* 0x00000000000073c6 */ /* 0x020f640000000000 */
[----:B-----5:R-:W-:Y:S01]  /*79a0*/  SYNCS.ARRIVE.TRANS64.RED.A1T0 RZ, [UR4], RZ ;  /* 0x000000ffffff79a7 */ /* 0x020fe20008100404 */
.L_x_141:
[----:B------:R-:W-:Y:S05]  /*79b0*/  BSYNC B1 ;  /* 0x0000000000017941 */ /* 0x000fea0003800000 */
.L_x_140:
[----:B-1----:R-:W-:Y:S04]  /*79c0*/  SHF.R.U32.HI R0, RZ, 0x15, R2 ;  /* 0x00000015ff007819 */ /* 0x002fe80000011602 */
[----:B------:R-:W-:Y:S01]  /*79d0*/  LOP3.LUT P0, RZ, R0, 0x3, R142, 0x48, !PT ;  /* 0x0000000300ff7812 */ /* 0x000fe2000780488e */
[----:B------:R-:W-:Y:S01]  /*79e0*/  @!UPT UIADD3 URZ, UPT, UPT, URZ, URZ, URZ ;  /* 0x000000fffffff290 */ /* 0x000fe2000fffe0ff */
[----:B------:R-:W-:Y:S11]  /*79f0*/  @P3 BRA `(.L_x_145) ;  /* 0x0000000000083947 */ /* 0x000ff60003800000 */
[----:B------:R-:W1:Y:S02]  /*7a00*/  SYNCS.PHASECHK.TRANS64.TRYWAIT P1, [R143+URZ+0x2d0], R4 ;  /* 0x0002d0048f0075a7 */ /* 0x000e6400080211ff */
[----:B-1----:R-:W-:Y:S05]  /*7a10*/  @!P1 BRA `(.L_x_146) ;  /* 0x0000002800e49947 */ /* 0x002fea0003800000 */
.L_x_145:
[----:B------:R-:W-:Y:S05]  /*7a20*/  @!P0 BRA `(.L_x_147) ;  /* 0x0000000000408947 */ /* 0x000fea0003800000 */
[----:B------:R-:W1:Y:S01]  /*7a30*/  LDCU.64 UR8, c[0x4][0x70] ;  /* 0x01000e00ff0877ac */ /* 0x000e620008000a00 */
[----:B------:R-:W-:Y:S01]  /*7a40*/  MOV R15, 0x0 ;  /* 0x00000000000f7802 */ /* 0x000fe20000000f00 */
[----:B------:R-:W-:Y:S02]  /*7a50*/  HFMA2 R12, -RZ, RZ, 0, 5.9604644775390625e-08 ;  /* 0x00000001ff0c7431 */ /* 0x000fe400000001ff */
[----:B------:R-:W-:Y:S02]  /*7a60*/  IMAD.MOV.U32 R8, RZ, RZ, 0x192 ;  /* 0x00000192ff087424 */ /* 0x000fe400078e00ff */
[----:B------:R-:W-:Y:S01]  /*7a70*/  IMAD.MOV.U32 R13, RZ, RZ, RZ ;  /* 0x000000ffff0d7224 */ /* 0x000fe200078e00ff */
[----:B------:R-:W5:Y:S01]  /*7a80*/  LDCU.64 UR6, c[0x4][0x78] ;  /* 0x01000f00ff0677ac */ /* 0x000f620008000a00 */
[----:B------:R-:W2:Y:S01]  /*7a90*/  LDC.64 R14, c[0x4][R15] ;  /* 0x010000000f0e7b82 */ /* 0x000ea20000000a00 */
[----:B------:R-:W3:Y:S01]  /*7aa0*/  LDCU.64 UR4, c[0x4][0x10] ;  /* 0x01000200ff0477ac */ /* 0x000ee20008000a00 */
[----:B-1----:R-:W-:Y:S01]  /*7ab0*/  MOV R5, UR9 ;  /* 0x0000000900057c02 */ /* 0x002fe20008000f00 */
[----:B------:R-:W-:Y:S01]  /*7ac0*/  IMAD.U32 R4, RZ, RZ, UR8 ;  /* 0x00000008ff047e24 */ /* 0x000fe2000f8e00ff */
[----:B-----5:R-:W-:Y:S01]  /*7ad0*/  MOV R7, UR7 ;  /* 0x0000000700077c02 */ /* 0x020fe20008000f00 */
[----:B------:R-:W-:Y:S01]  /*7ae0*/  IMAD.U32 R6, RZ, RZ, UR6 ;  /* 0x00000006ff067e24 */ /* 0x000fe2000f8e00ff */
[----:B---3--:R-:W-:Y:S01]  /*7af0*/  MOV R11, UR5 ;  /* 0x00000005000b7c02 */ /* 0x008fe20008000f00 */
[----:B------:R-:W-:Y:S02]  /*7b00*/  IMAD.U32 R10, RZ, RZ, UR4 ;  /* 0x00000004ff0a7e24 */ /* 0x000fe4000f8e00ff */
[----:B------:R-:W-:Y:S07]  /*7b10*/  LEPC R20, `(.L_x_147) ;  /* 0x000000001014794e */ /* 0x000fee0000000000 */
[----:B--2-4-:R-:W-:Y:S05]  /*7b20*/  CALL.ABS.NOINC R14 ;  /* 0x000000000e007343 */ /* 0x014fea0003c00000 */
.L_x_147:
[----:B------:R-:W-:Y:S01]  /*7b30*/  LOP3.LUT P0, RZ, R131, 0x60, RZ, 0xc0, !PT ;  /* 0x0000006083ff7812 */ /* 0x000fe2000780c0ff */
[----:B------:R-:W-:Y:S05]  /*7b40*/  WARPSYNC.ALL ;  /* 0x0000000000007948 */ /* 0x000fea0003800000 */
[----:B------:R-:W-:Y:S01]  /*7b50*/  R2UR UR4, R2 ;  /* 0x00000000020472ca */ /* 0x000fe200000e0000 */
[----:B------:R-:W-:Y:S01]  /*7b60*/  BSSY.RECONVERGENT B0, `(.L_x_148) ;  /* 0x000011f000007945 */ /* 0x000fe20003800200 */
[----:B---3--:R-:W-:Y:S02]  /*7b70*/  F2FP.F16.E5M2.UNPACK_B R2, R32 ;  /* 0x00000020ff02723e */ /* 0x008fe400020004ff */
[-C--:B------:R-:W-:Y:S02]  /*7b80*/  F2FP.F16.E5M2.UNPACK_B R21, R33.reuse ;  /* 0x00000021ff15723e */ /* 0x080fe400020004ff */
[----:B------:R-:W-:Y:S01]  /*7b90*/  F2FP.F16.E5M2.UNPACK_B R12, R28 ;  /* 0x0000001cff0c723e */ /* 0x000fe200020004ff */
[----:B------:R-:W-:Y:S01]  /*7ba0*/  HADD2.F32 R0, -RZ, R2.H0_H0 ;  /* 0x20000002ff007230 */ /* 0x000fe20000004100 */
[----:B------:R-:W-:Y:S01]  /*7bb0*/  F2FP.F16.E5M2.UNPACK_B R32, R32.H1 ;  /* 0x00000020ff20723e */ /* 0x000fe200030004ff */
[--C-:B------:R-:W-:Y:S01]  /*7bc0*/  HADD2.F32 R73, -RZ, R21.reuse.H0_H0 ;  /* 0x20000015ff497230 */ /* 0x100fe20000004100 */
[----:B------:R-:W-:Y:S01]  /*7bd0*/  F2FP.F16.E5M2.UNPACK_B R33, R33.H1 ;  /* 0x00000021ff21723e */ /* 0x000fe200030004ff */
[----:B------:R-:W-:Y:S01]  /*7be0*/  HADD2.F32 R74, -RZ, R21.H1_H1 ;  /* 0x30000015ff4a7230 */ /* 0x000fe20000004100 */
[-C--:B------:R-:W-:Y:S01]  /*7bf0*/  F2FP.F16.E5M2.UNPACK_B R20, R34.reuse ;  /* 0x00000022ff14723e */ /* 0x080fe200020004ff */
[--C-:B------:R-:W-:Y:S01]  /*7c00*/  HADD2.F32 R3, -RZ, R32.reuse.H0_H0 ;  /* 0x20000020ff037230 */ /* 0x100fe20000004100 */
[----:B------:R-:W-:Y:S01]  /*7c10*/  F2FP.F16.E5M2.UNPACK_B R15, R34.H1 ;  /* 0x00000022ff0f723e */ /* 0x000fe200030004ff */
[----:B------:R-:W-:Y:S01]  /*7c20*/  HADD2.F32 R72, -RZ, R32.H1_H1 ;  /* 0x30000020ff487230 */ /* 0x000fe20000004100 */
[-C--:B------:R-:W-:Y:S01]  /*7c30*/  F2FP.F16.E5M2.UNPACK_B R14, R35.reuse ;  /* 0x00000023ff0e723e */ /* 0x080fe200020004ff */
[--C-:B------:R-:W-:Y:S01]  /*7c40*/  HADD2.F32 R75, -RZ, R33.reuse.H0_H0 ;  /* 0x20000021ff4b7230 */ /* 0x100fe20000004100 */
[----:B------:R-:W-:Y:S01]  /*7c50*/  F2FP.F16.E5M2.UNPACK_B R13, R35.H1 ;  /* 0x00000023ff0d723e */ /* 0x000fe200030004ff */
[----:B------:R-:W-:Y:S01]  /*7c60*/  HADD2.F32 R76, -RZ, R33.H1_H1 ;  /* 0x30000021ff4c7230 */ /* 0x000fe20000004100 */
[----:B------:R-:W-:Y:S01]  /*7c70*/  F2FP.F16.E5M2.UNPACK_B R28, R28.H1 ;  /* 0x0000001cff1c723e */ /* 0x000fe200030004ff */
[--C-:B------:R-:W-:Y:S01]  /*7c80*/  HADD2.F32 R77, -RZ, R20.reuse.H0_H0 ;  /* 0x20000014ff4d7230 */ /* 0x100fe20000004100 */
[-C--:B------:R-:W-:Y:S01]  /*7c90*/  F2FP.F16.E5M2.UNPACK_B R11, R29.reuse ;  /* 0x0000001dff0b723e */ /* 0x080fe200020004ff */
        /* <DEDUP_REMOVED lines=43> */
[----:B------:R-:W-:Y:S01]  /*7f50*/  IADD3 R143, PT, PT, R143, 0x2f0, RZ ;  /* 0x000002f08f8f7810 */ /* 0x000fe20007ffe0ff */
[----:B------:R-:W-:Y:S01]  /*7f60*/  HADD2.F32 R100, -RZ, R6.H1_H1 ;  /* 0x30000006ff647230 */ /* 0x000fe20000004100 */
[----:B------:R-:W-:Y:S01]  /*7f70*/  IADD3 R68, PT, PT, R68, 0x1, RZ ;  /* 0x0000000144447810 */ /* 0x000fe20007ffe0ff */
[--C-:B------:R-:W-:Y:S01]  /*7f80*/  HADD2.F32 R101, -RZ, R5.reuse.H0_H0 ;  /* 0x20000005ff657230 */ /* 0x100fe20000004100 */
[----:B------:R-:W-:Y:S01]  /*7f90*/  LOP3.LUT R143, R143, 0xfefffff8, RZ, 0xc0, !PT ;  /* 0xfefffff88f8f7812 */ /* 0x000fe200078ec0ff */
[----:B------:R-:W-:Y:S02]  /*7fa0*/  HADD2.F32 R102, -RZ, R5.H1_H1 ;  /* 0x30000005ff667230 */ /* 0x000fe40000004100 */
[--C-:B------:R-:W-:Y:S02]  /*7fb0*/  HADD2.F32 R103, -RZ, R4.reuse.H0_H0 ;  /* 0x20000004ff677230 */ /* 0x100fe40000004100 */
[----:B------:R-:W-:Y:S02]  /*7fc0*/  HADD2.F32 R104, -RZ, R4.H1_H1 ;  /* 0x30000004ff687230 */ /* 0x000fe40000004100 */
[----:B------:R-:W1:Y:S01]  /*7fd0*/  LDTM.x64 R4, tmem[UR4] ;  /* 0x00000004000479ee */ /* 0x000e620008340000 */
[----:B------:R-:W-:Y:S01]  /*7fe0*/  NOP ;  /* 0x0000000000007918 */ /* 0x000fe20000000000 */
[----:B-1----:R1:W-:Y:S01]  /*7ff0*/  SYNCS.ARRIVE.TRANS64.RED.A1T0 RZ, [R143+URZ], RZ ;  /* 0x000000ff8fff79a7 */ /* 0x0023e200081004ff */
[----:B------:R-:W-:Y:S02]  /*8000*/  HADD2.F32 R2, -RZ, R2.H1_H1 ;  /* 0x30000002ff027230 */ /* 0x000fe40000004100 */
[--C-:B------:R-:W-:Y:S02]  /*8010*/  HADD2.F32 R105, -RZ, R106.reuse.H0_H0 ;  /* 0x2000006aff697230 */ /* 0x100fe40000004100 */
        /* <DEDUP_REMOVED lines=9> */
[C---:B----4-:R-:W-:Y:S01]  /*80b0*/  FMUL R4, R70.reuse, R4 ;  /* 0x0000000446047220 */ /* 0x050fe20000400000 */
[C---:B------:R-:W-:Y:S01]  /*80c0*/  FMUL R5, R70.reuse, R5 ;  /* 0x0000000546057220 */ /* 0x040fe20000400000 */
[C---:B------:R-:W-:Y:S01]  /*80d0*/  FMUL R8, R70.reuse, R8 ;  /* 0x0000000846087220 */ /* 0x040fe20000400000 */
[C---:B------:R-:W-:Y:S01]  /*80e0*/  FMUL R9, R70.reuse, R9 ;  /* 0x0000000946097220 */ /* 0x040fe20000400000 */
[C---:B------:R-:W-:Y:S01]  /*80f0*/  FFMA R4, R71.reuse, R0, R4 ;  /* 0x0000000047047223 */ /* 0x040fe20000000004 */
[C---:B------:R-:W-:Y:S01]  /*8100*/  FFMA R5, R71.reuse, R2, R5 ;  /* 0x0000000247057223 */ /* 0x040fe20000000005 */
[C---:B------:R-:W-:Y:S01]  /*8110*/  FMUL R12, R70.reuse, R12 ;  /* 0x0000000c460c7220 */ /* 0x040fe20000400000 */
[C---:B------:R-:W-:Y:S01]  /*8120*/  FMUL R13, R70.reuse, R13 ;  /* 0x0000000d460d7220 */ /* 0x040fe20000400000 */
[C---:B------:R-:W-:Y:S01]  /*8130*/  FMUL R0, R70.reuse, R16 ;  /* 0x0000001046007220 */ /* 0x040fe20000400000 */
[C---:B------:R-:W-:Y:S01]  /*8140*/  FMUL R2, R70.reuse, R17 ;  /* 0x0000001146027220 */ /* 0x040fe20000400000 */
[C---:B------:R-:W-:Y:S01]  /*8150*/  FMUL R17, R70.reuse, R24 ;  /* 0x0000001846117220 */ /* 0x040fe20000400000 */
[--C-:B------:R-:W-:Y:S02]  /*8160*/  HADD2.F32 R125, -RZ, R126.reuse.H0_H0 ;  /* 0x2000007eff7d7230 */ /* 0x100fe40000004100 */
[C---:B------:R-:W-:Y:S01]  /*8170*/  FMUL R6, R70.reuse, R6 ;  /* 0x0000000646067220 */ /* 0x040fe20000400000 */
[----:B------:R-:W-:Y:S02]  /*8180*/  HADD2.F32 R126, -RZ, R126.H1_H1 ;  /* 0x3000007eff7e7230 */ /* 0x000fe40000004100 */
[C---:B------:R-:W-:Y:S01]  /*8190*/  FMUL R7, R70.reuse, R7 ;  /* 0x0000000746077220 */ /* 0x040fe20000400000 */
[C---:B------:R-:W-:Y:S01]  /*81a0*/  FMUL R10, R70.reuse, R10 ;  /* 0x0000000a460a7220 */ /* 0x040fe20000400000 */
[C---:B------:R-:W-:Y:S01]  /*81b0*/  FFMA R6, R71.reuse, R3, R6 ;  /* 0x0000000347067223 */ /* 0x040fe20000000006 */
[C---:B------:R-:W-:Y:S01]  /*81c0*/  FMUL R11, R70.reuse, R11 ;  /* 0x0000000b460b7220 */ /* 0x040fe20000400000 */
[C---:B------:R-:W-:Y:S01]  /*81d0*/  FFMA R7, R71.reuse, R72, R7 ;  /* 0x0000004847077223 */ /* 0x040fe20000000007 */
[C---:B------:R-:W-:Y:S01]  /*81e0*/  FFMA R8, R71.reuse, R73, R8 ;  /* 0x0000004947087223 */ /* 0x040fe20000000008 */
[C---:B------:R-:W-:Y:S01]  /*81f0*/  FFMA R9, R71.reuse, R74, R9 ;  /* 0x0000004a47097223 */ /* 0x040fe20000000009 */
[C---:B------:R-:W-:Y:S01]  /*8200*/  FFMA R10, R71.reuse, R75, R10 ;  /* 0x0000004b470a7223 */ /* 0x040fe2000000000a */
[C---:B------:R-:W-:Y:S01]  /*8210*/  FFMA R11, R71.reuse, R76, R11 ;  /* 0x0000004c470b7223 */ /* 0x040fe2000000000b */
[C---:B------:R-:W-:Y:S01]  /*8220*/  FFMA R12, R71.reuse, R77, R12 ;  /* 0x0000004d470c7223 */ /* 0x040fe2000000000c */
[----:B------:R-:W-:Y:S01]  /*8230*/  FFMA R13, R71, R78, R13 ;  /* 0x0000004e470d7223 */ /* 0x000fe2000000000d */
[----:B------:R-:W-:Y:S01]  /*8240*/  F2FP.SATFINITE.E5M2.F32.PACK_AB_MERGE_C R76, R7, R6, RZ ;  /* 0x00000006074c723e */ /* 0x000fe200048060ff */
[--C-:B------:R-:W-:Y:S02]  /*8250*/  HADD2.F32 R74, -RZ, R129.reuse.H0_H0 ;  /* 0x20000081ff4a7230 */ /* 0x100fe40000004100 */
[C---:B------:R-:W-:Y:S01]  /*8260*/  FMUL R7, R70.reuse, R20 ;  /* 0x0000001446077220 */ /* 0x040fe20000400000 */
[----:B------:R-:W-:Y:S01]  /*8270*/  HADD2.F32 R75, -RZ, R129.H1_H1 ;  /* 0x30000081ff4b7230 */ /* 0x000fe20000004100 */
[----:B------:R-:W-:Y:S01]  /*8280*/  F2FP.SATFINITE.E5M2.F32.PACK_AB_MERGE_C R129, R11, R10, RZ ;  /* 0x0000000a0b81723e */ /* 0x000fe200048060ff */
        /* <DEDUP_REMOVED lines=12> */
[----:B------:R-:W-:Y:S01]  /*8350*/  FFMA R3, R71, R83, R3 ;  /* 0x0000005347037223 */ /* 0x000fe20000000003 */
[C---:B------:R-:W-:Y:S01]  /*8360*/  FMUL R25, R70.reuse, R32 ;  /* 0x0000002046197220 */ /* 0x040fe20000400000 */
[----:B------:R-:W-:Y:S01]  /*8370*/  F2FP.SATFINITE.E5M2.F32.PACK_AB_MERGE_C R14, R15, R14, RZ ;  /* 0x0000000e0f0e723e */ /* 0x000fe200048060ff */
[C---:B------:R-:W-:Y:S01]  /*8380*/  FMUL R6, R70.reuse, R19 ;  /* 0x0000001346067220 */ /* 0x040fe20000400000 */
[C---:B------:R-:W-:Y:S01]  /*8390*/  FMUL R11, R70.reuse, R22 ;  /* 0x00000016460b7220 */ /* 0x040fe20000400000 */
[C---:B------:R-:W-:Y:S01]  /*83a0*/  FMUL R22, R70.reuse, R29 ;  /* 0x0000001d46167220 */ /* 0x040fe20000400000 */
[C---:B------:R-:W-:Y:S01]  /*83b0*/  FMUL R29, R70.reuse, R36 ;  /* 0x00000024461d7220 */ /* 0x040fe20000400000 */
[C---:B------:R-:W-:Y:S01]  /*83c0*/  FFMA R6, R71.reuse, R84, R6 ;  /* 0x0000005447067223 */ /* 0x040fe20000000006 */
[C---:B------:R-:W-:Y:S01]  /*83d0*/  FFMA R7, R71.reuse, R85, R7 ;  /* 0x0000005547077223 */ /* 0x040fe20000000007 */
[C---:B------:R-:W-:Y:S01]  /*83e0*/  FFMA R10, R71.reuse, R86, R10 ;  /* 0x00000056470a7223 */ /* 0x040fe2000000000a */
[C---:B------:R-:W-:Y:S01]  /*83f0*/  FFMA R11, R71.reuse, R87, R11 ;  /* 0x00000057470b7223 */ /* 0x040fe2000000000b */
[----:B------:R-:W-:Y:S01]  /*8400*/  FMUL R16, R70, R23 ;  /* 0x0000001746107220 */ /* 0x000fe20000400000 */
[----:B------:R-:W-:Y:S01]  /*8410*/  F2FP.SATFINITE.E5M2.F32.PACK_AB_MERGE_C R3, R6, R3, RZ ;  /* 0x000000030603723e */ /* 0x000fe200048060ff */
        /* <DEDUP_REMOVED lines=10> */
[----:B------:R-:W-:Y:S01]  /*84c0*/  FMUL R30, R70, R37 ;  /* 0x00000025461e7220 */ /* 0x000fe20000400000 */
[----:B------:R-:W-:Y:S01]  /*84d0*/  F2FP.SATFINITE.E5M2.F32.PACK_AB_MERGE_C R16, R10, R7, R16 ;  /* 0x000000070a10723e */ /* 0x000fe20004806010 */
        /* <DEDUP_REMOVED lines=23> */
[----:B------:R-:W-:Y:S01]  /*8650*/  FFMA R31, R71, R103, R31 ;  /* 0x00000067471f7223 */ /* 0x000fe2000000001f */
[----:B------:R-:W-:Y:S01]  /*8660*/  FMUL R45, R70, R52 ;  /* 0x00000034462d7220 */ /* 0x000fe20000400000 */
[----:B------:R-:W-:Y:S01]  /*8670*/  F2FP.SATFINITE.E5M2.F32.PACK_AB_MERGE_C R19, R28, R27, RZ ;  /* 0x0000001b1c13723e */ /* 0x000fe200048060ff */
[C---:B------:R-:W-:Y:S01]  /*8680*/  FMUL R52, R70.reuse, R59 ;  /* 0x0000003b46347220 */ /* 0x040fe20000400000 */
[C---:B------:R-:W-:Y:S01]  /*8690*/  FMUL R59, R70.reuse, R66 ;  /* 0x00000042463b7220 */ /* 0x040fe20000400000 */
[----:B------:R-:W-:Y:S01]  /*86a0*/  F2FP.SATFINITE.E5M2.F32.PACK_AB_MERGE_C R66, R13, R12, R14 ;  /* 0x0000000c0d42723e */ /* 0x000fe2000480600e */
[----:B------:R-:W-:Y:S01]  /*86b0*/  FMUL R32, R70, R39 ;  /* 0x0000002746207220 */ /* 0x000fe20000400000 */
[--C-:B------:R-:W-:Y:S01]  /*86c0*/  HADD2.F32 R107, -RZ, R108.reuse.H0_H0 ;  /* 0x2000006cff6b7230 */ /* 0x100fe20000004100 */
[----:B------:R-:W-:Y:S01]  /*86d0*/  F2FP.SATFINITE.E5M2.F32.PACK_AB_MERGE_C R19, R26, R25, R19 ;  /* 0x000000191a13723e */ /* 0x000fe20004806013 */
[----:B------:R-:W-:Y:S02]  /*86e0*/  HADD2.F32 R108, -RZ, R108.H1_H1 ;  /* 0x3000006cff6c7230 */ /* 0x000fe40000004100 */
[C---:B------:R-:W-:Y:S01]  /*86f0*/  FFMA R32, R71.reuse, R104, R32 ;  /* 0x0000006847207223 */ /* 0x040fe20000000020 */
[C---:B------:R-:W-:Y:S01]  /*8700*/  FFMA R33, R71.reuse, R105, R33 ;  /* 0x0000006947217223 */ /* 0x040fe20000000021 */
[C---:B------:R-:W-:Y:S01]  /*8710*/  FFMA R34, R71.reuse, R106, R34 ;  /* 0x0000006a47227223 */ /* 0x040fe20000000022 */
[C---:B------:R-:W-:Y:S01]  /*8720*/  FMUL R35, R70.reuse, R42 ;  /* 0x0000002a46237220 */ /* 0x040fe20000400000 */
[----:B------:R-:W-:Y:S01]  /*8730*/  FMUL R42, R70, R49 ;  /* 0x00000031462a7220 */ /* 0x000fe20000400000 */
[----:B------:R-:W-:Y:S01]  /*8740*/  F2FP.SATFINITE.E5M2.F32.PACK_AB_MERGE_C R32, R32, R31, RZ ;  /* 0x0000001f2020723e */ /* 0x000fe200048060ff */
[C---:B------:R-:W-:Y:S01]  /*8750*/  FMUL R49, R70.reuse, R56 ;  /* 0x0000003846317220 */ /* 0x040fe20000400000 */
[C---:B------:R-:W-:Y:S01]  /*8760*/  FMUL R36, R70.reuse, R43 ;  /* 0x0000002b46247220 */ /* 0x040fe20000400000 */
[--C-:B------:R-:W-:Y:S02]  /*8770*/  HADD2.F32 R111, -RZ, R112.reuse.H0_H0 ;  /* 0x20000070ff6f7230 */ /* 0x100fe40000004100 */
[C---:B------:R-:W-:Y:S01]  /*8780*/  FFMA R35, R71.reuse, R107, R35 ;  /* 0x0000006b47237223 */ /* 0x040fe20000000023 */
[----:B------:R-:W-:Y:S02]  /*8790*/  HADD2.F32 R112, -RZ, R112.H1_H1 ;  /* 0x30000070ff707230 */ /* 0x000fe40000004100 */
[C---:B------:R-:W-:Y:S01]  /*87a0*/  FMUL R39, R70.reuse, R46 ;  /* 0x0000002e46277220 */ /* 0x040fe20000400000 */
[C---:B------:R-:W-:Y:S01]  /*87b0*/  FFMA R36, R71.reuse, R108, R36 ;  /* 0x0000006c47247223 */ /* 0x040fe20000000024 */
[C---:B------:R-:W-:Y:S01]  /*87c0*/  FMUL R40, R70.reuse, R47 ;  /* 0x0000002f46287220 */ /* 0x040fe20000400000 */
[C---:B------:R-:W-:Y:S01]  /*87d0*/  FFMA R37, R71.reuse, R109, R37 ;  /* 0x0000006d47257223 */ /* 0x040fe20000000025 */
[C---:B------:R-:W-:Y:S01]  /*87e0*/  FFMA R38, R71.reuse, R110, R38 ;  /* 0x0000006e47267223 */ /* 0x040fe20000000026 */
        /* <DEDUP_REMOVED lines=8> */
[C---:B------:R-:W-:Y:S01]  /*8870*/  FMUL R46, R70.reuse, R53 ;  /* 0x00000035462e7220 */ /* 0x040fe20000400000 */
[--C-:B------:R-:W-:Y:S02]  /*8880*/  HADD2.F32 R119, -RZ, R120.reuse.H0_H0 ;  /* 0x20000078ff777230 */ /* 0x100fe40000004100 */
[C---:B------:R-:W-:Y:S01]  /*8890*/  FMUL R50, R70.reuse, R57 ;  /* 0x0000003946327220 */ /* 0x040fe20000400000 */
[C---:B------:R-:W-:Y:S01]  /*88a0*/  FMUL R51, R70.reuse, R58 ;  /* 0x0000003a46337220 */ /* 0x040fe20000400000 */
[C---:B------:R-:W-:Y:S01]  /*88b0*/  FMUL R53, R70.reuse, R60 ;  /* 0x0000003c46357220 */ /* 0x040fe20000400000 */
[C---:B------:R-:W-:Y:S01]  /*88c0*/  FFMA R43, R71.reuse, R115, R43 ;  /* 0x00000073472b7223 */ /* 0x040fe2000000002b */
[----:B------:R-:W-:Y:S02]  /*88d0*/  HADD2.F32 R120, -RZ, R120.H1_H1 ;  /* 0x30000078ff787230 */ /* 0x000fe40000004100 */
[C---:B------:R-:W-:Y:S01]  /*88e0*/  FMUL R47, R70.reuse, R54 ;  /* 0x00000036462f7220 */ /* 0x040fe20000400000 */
[C---:B------:R-:W-:Y:S01]  /*88f0*/  FMUL R57, R70.reuse, R64 ;  /* 0x0000004046397220 */ /* 0x040fe20000400000 */
[C---:B------:R-:W-:Y:S01]  /*8900*/  FMUL R58, R70.reuse, R65 ;  /* 0x00000041463a7220 */ /* 0x040fe20000400000 */
[C---:B------:R-:W-:Y:S01]  /*8910*/  FMUL R60, R70.reuse, R67 ;  /* 0x00000043463c7220 */ /* 0x040fe20000400000 */
[----:B------:R-:W-:Y:S01]  /*8920*/  FFMA R44, R71, R116, R44 ;  /* 0x00000074472c7223 */ /* 0x000fe2000000002c */
[----:B------:R-:W-:Y:S01]  /*8930*/  FMUL R48, R70, R55 ;  /* 0x0000003746307220 */ /* 0x000fe20000400000 */
[----:B------:R-:W-:Y:S01]  /*8940*/  F2FP.SATFINITE.E5M2.F32.PACK_AB_MERGE_C R64, R5, R4, R76 ;  /* 0x000000040540723e */ /* 0x000fe2000480604c */
[----:B------:R-:W-:Y:S01]  /*8950*/  FFMA R45, R71, R117, R45 ;  /* 0x00000075472d7223 */ /* 0x000fe2000000002d */
[----:B------:R-:W-:Y:S01]  /*8960*/  F2FP.SATFINITE.E5M2.F32.PACK_AB_MERGE_C R65, R9, R8, R129 ;  /* 0x000000080941723e */ /* 0x000fe20004806081 */
[C---:B------:R-:W-:Y:S01]  /*8970*/  FFMA R46, R71.reuse, R118, R46 ;  /* 0x00000076472e7223 */ /* 0x040fe2000000002e */
[----:B------:R-:W-:Y:S01]  /*8980*/  F2FP.SATFINITE.E5M2.F32.PACK_AB_MERGE_C R67, R2, R0, R3 ;  /* 0x000000000243723e */ /* 0x000fe20004806003 */
[--C-:B------:R-:W-:Y:S02]  /*8990*/  HADD2.F32 R123, -RZ, R124.reuse.H0_H0 ;  /* 0x2000007cff7b7230 */ /* 0x100fe40000004100 */
[C---:B------:R-:W-:Y:S01]  /*89a0*/  FFMA R47, R71.reuse, R119, R47 ;  /* 0x00000077472f7223 */ /* 0x040fe2000000002f */
[----:B------:R-:W-:Y:S02]  /*89b0*/  HADD2.F32 R124, -RZ, R124.H1_H1 ;  /* 0x3000007cff7c7230 */ /* 0x000fe40000004100 */
[C---:B------:R-:W-:Y:S01]  /*89c0*/  FFMA R48, R71.reuse, R120, R48 ;  /* 0x0000007847307223 */ /* 0x040fe20000000030 */
[----:B------:R1:W-:Y:S01]  /*89d0*/  STS.128 [R140+UR57+0x2400], R64 ;  /* 0x002400408c007988 */ /* 0x0003e20008000c39 */
[C---:B------:R-:W-:Y:S01]  /*89e0*/  FFMA R49, R71.reuse, R121, R49 ;  /* 0x0000007947317223 */ /* 0x040fe20000000031 */
[C---:B------:R-:W-:Y:S01]  /*89f0*/  FFMA R50, R71.reuse, R122, R50 ;  /* 0x0000007a47327223 */ /* 0x040fe20000000032 */
[C---:B------:R-:W-:Y:S01]  /*8a00*/  FMUL R54, R70.reuse, R61 ;  /* 0x0000003d46367220 */ /* 0x040fe20000400000 */
[--C-:B------:R-:W-:Y:S02]  /*8a10*/  HADD2.F32 R127, -RZ, R128.reuse.H0_H0 ;  /* 0x20000080ff7f7230 */ /* 0x100fe40000004100 */
[C---:B------:R-:W-:Y:S01]  /*8a20*/  FFMA R51, R71.reuse, R123, R51 ;  /* 0x0000007b47337223 */ /* 0x040fe20000000033 */
[----:B------:R-:W-:Y:S02]  /*8a30*/  HADD2.F32 R128, -RZ, R128.H1_H1 ;  /* 0x30000080ff807230 */ /* 0x000fe40000004100 */
[----:B------:R-:W-:Y:S01]  /*8a40*/  FMUL R55, R70, R62 ;  /* 0x0000003e46377220 */ /* 0x000fe20000400000 */
[----:B------:R1:W-:Y:S01]  /*8a50*/  STS.128 [R150+0x2010], R16 ;  /* 0x0020101096007388 */ /* 0x0003e20000000c00 */
[----:B------:R-:W-:Y:S01]  /*8a60*/  F2FP.SATFINITE.E5M2.F32.PACK_AB_MERGE_C R35, R36, R35, RZ ;  /* 0x000000232423723e */ /* 0x000fe200048060ff */
[C---:B------:R-:W-:Y:S01]  /*8a70*/  FFMA R52, R71.reuse, R124, R52 ;  /* 0x0000007c47347223 */ /* 0x040fe20000000034 */
[----:B------:R-:W-:Y:S01]  /*8a80*/  FMUL R56, R70, R63 ;  /* 0x0000003f46387220 */ /* 0x000fe20000400000 */
[C---:B------:R-:W-:Y:S01]  /*8a90*/  FFMA R53, R71.reuse, R125, R53 ;  /* 0x0000007d47357223 */ /* 0x040fe20000000035 */
[C---:B------:R-:W-:Y:S01]  /*8aa0*/  FFMA R54, R71.reuse, R126, R54 ;  /* 0x0000007e47367223 */ /* 0x040fe20000000036 */
[C---:B------:R-:W-:Y:S01]  /*8ab0*/  FFMA R55, R71.reuse, R127, R55 ;  /* 0x0000007f47377223 */ /* 0x040fe20000000037 */
[C---:B------:R-:W-:Y:S01]  /*8ac0*/  FFMA R56, R71.reuse, R128, R56 ;  /* 0x0000008047387223 */ /* 0x040fe20000000038 */
[----:B------:R-:W-:Y:S01]  /*8ad0*/  F2FP.SATFINITE.E5M2.F32.PACK_AB_MERGE_C R39, R40, R39, RZ ;  /* 0x000000272827723e */ /* 0x000fe200048060ff */
[C---:B------:R-:W-:Y:S01]  /*8ae0*/  FFMA R57, R71.reuse, R72, R57 ;  /* 0x0000004847397223 */ /* 0x040fe20000000039 */
[----:B------:R-:W-:Y:S01]  /*8af0*/  F2FP.SATFINITE.E5M2.F32.PACK_AB_MERGE_C R43, R44, R43, RZ ;  /* 0x0000002b2c2b723e */ /* 0x000fe200048060ff */
[C---:B------:R-:W-:Y:S01]  /*8b00*/  FFMA R58, R71.reuse, R73, R58 ;  /* 0x00000049473a7223 */ /* 0x040fe2000000003a */
[C---:B------:R-:W-:Y:S01]  /*8b10*/  FFMA R59, R71.reuse, R74, R59 ;  /* 0x0000004a473b7223 */ /* 0x040fe2000000003b */
[----:B------:R-:W-:Y:S01]  /*8b20*/  F2FP.SATFINITE.E5M2.F32.PACK_AB_MERGE_C R33, R34, R33, R35 ;  /* 0x000000212221723e */ /* 0x000fe20004806023 */
[----:B------:R-:W-:Y:S01]  /*8b30*/  FFMA R60, R71, R75, R60 ;  /* 0x0000004b473c7223 */ /* 0x000fe2000000003c */
[----:B------:R-:W-:Y:S02]  /*8b40*/  F2FP.SATFINITE.E5M2.F32.PACK_AB_MERGE_C R32, R30, R29, R32 ;  /* 0x0000001d1e20723e */ /* 0x000fe40004806020 */
[----:B------:R-:W-:Y:S02]  /*8b50*/  F2FP.SATFINITE.E5M2.F32.PACK_AB_MERGE_C R34, R38, R37, R39 ;  /* 0x000000252622723e */ /* 0x000fe40004806027 */
[----:B------:R-:W-:Y:S02]  /*8b60*/  F2FP.SATFINITE.E5M2.F32.PACK_AB_MERGE_C R35, R42, R41, R43 ;  /* 0x000000292a23723e */ /* 0x000fe4000480602b */
[----:B------:R-:W-:Y:S02]  /*8b70*/  F2FP.SATFINITE.E5M2.F32.PACK_AB_MERGE_C R51, R52, R51, RZ ;  /* 0x000000333433723e */ /* 0x000fe400048060ff */
[----:B------:R-:W-:Y:S01]  /*8b80*/  F2FP.SATFINITE.E5M2.F32.PACK_AB_MERGE_C R48, R48, R47, RZ ;  /* 0x0000002f3030723e */ /* 0x000fe200048060ff */
[----:B------:R1:W-:Y:S01]  /*8b90*/  STS.128 [R149+0x2020], R32 ;  /* 0x0020202095007388 */ /* 0x0003e20000000c00 */
[----:B------:R-:W-:Y:S02]  /*8ba0*/  F2FP.SATFINITE.E5M2.F32.PACK_AB_MERGE_C R55, R56, R55, RZ ;  /* 0x000000373837723e */ /* 0x000fe400048060ff */
[----:B------:R-:W-:Y:S02]  /*8bb0*/  F2FP.SATFINITE.E5M2.F32.PACK_AB_MERGE_C R59, R60, R59, RZ ;  /* 0x0000003b3c3b723e */ /* 0x000fe400048060ff */
[----:B------:R-:W-:Y:S02]  /*8bc0*/  F2FP.SATFINITE.E5M2.F32.PACK_AB_MERGE_C R49, R50, R49, R51 ;  /* 0x000000313231723e */ /* 0x000fe40004806033 */
[----:B------:R-:W-:Y:S02]  /*8bd0*/  F2FP.SATFINITE.E5M2.F32.PACK_AB_MERGE_C R48, R46, R45, R48 ;  /* 0x0000002d2e30723e */ /* 0x000fe40004806030 */
[----:B------:R-:W-:Y:S02]  /*8be0*/  F2FP.SATFINITE.E5M2.F32.PACK_AB_MERGE_C R50, R54, R53, R55 ;  /* 0x000000353632723e */ /* 0x000fe40004806037 */
[----:B------:R-:W-:Y:S05]  /*8bf0*/  F2FP.SATFINITE.E5M2.F32.PACK_AB_MERGE_C R51, R58, R57, R59 ;  /* 0x000000393a33723e */ /* 0x000fea000480603b */
[----:B------:R1:W-:Y:S01]  /*8c00*/  STS.128 [R148+0x2030], R48 ;  /* 0x0020303094007388 */ /* 0x0003e20000000c00 */
[----:B------:R-:W-:Y:S01]  /*8c10*/  @!PT LDS RZ, [RZ] ;  /* 0x00000000fffff984 */ /* 0x000fe20000000800 */
[----:B------:R-:W-:Y:S01]  /*8c20*/  @!PT LDS RZ, [RZ] ;  /* 0x00000000fffff984 */ /* 0x000fe20000000800 */
[----:B------:R-:W-:Y:S01]  /*8c30*/  @!PT LDS RZ, [RZ] ;  /* 0x00000000fffff984 */ /* 0x000fe20000000800 */
[----:B------:R-:W-:Y:S01]  /*8c40*/  @!PT LDS RZ, [RZ] ;  /* 0x00000000fffff984 */ /* 0x000fe20000000800 */
[----:B------:R3:W-:Y:S07]  /*8c50*/  MEMBAR.ALL.CTA ;  /* 0x0000000000007992 */ /* 0x0007ee0000008000 */
[----:B---3--:R-:W3:Y:S02]  /*8c60*/  FENCE.VIEW.ASYNC.S ;  /* 0x00000000000073c6 */ /* 0x008ee40000000000 */
[----:B---3--:R-:W-:Y:S06]  /*8c70*/  BAR.SYNC.DEFER_BLOCKING 0x1, 0x80 ;  /* 0x0042000000007b1d */ /* 0x008fec0000010000 */
[----:B------:R-:W-:Y:S05]  /*8c80*/  @P0 BRA `(.L_x_149) ;  /* 0x0000000000300947 */ /* 0x000fea0003800000 */
[----:B------:R-:W-:Y:S02]  /*8c90*/  UIADD3 UR10, UPT, UPT, UR57, 0x2400, URZ ;  /* 0x00002400390a7890 */ /* 0x000fe4000fffe0ff */
[----:B------:R-:W-:Y:S02]  /*8ca0*/  UIADD3 UR8, UP0, UPT, UR62, 0x680, URZ ;  /* 0x000006803e087890 */ /* 0x000fe4000ff1e0ff */
[----:B------:R-:W-:Y:S02]  /*8cb0*/  USHF.L.U32 UR5, UR51, 0x6, URZ ;  /* 0x0000000633057899 */ /* 0x000fe400080006ff */
[----:B------:R-:W-:Y:S01]  /*8cc0*/  MOV R151, UR10 ;  /* 0x0000000a00977c02 */ /* 0x000fe20008000f00 */
[----:B------:R-:W-:Y:S02]  /*8cd0*/  USHF.L.U32 UR6, UR50, 0x7, URZ ;  /* 0x0000000732067899 */ /* 0x000fe400080006ff */
[----:B------:R-:W-:Y:S01]  /*8ce0*/  UIADD3.X UR9, UPT, UPT, URZ, UR63, URZ, UP0, !UPT ;  /* 0x0000003fff097290 */ /* 0x000fe200087fe4ff */
[----:B------:R-:W-:Y:S01]  /*8cf0*/  R2UR UR4, R151 ;  /* 0x00000000970472ca */ /* 0x000fe200000e0000 */
[----:B------:R-:W-:Y:S11]  /*8d00*/  UMOV UR7, UR36 ;  /* 0x0000002400077c82 */ /* 0x000ff60008000000 */
[----:B------:R-:W-:Y:S01]  /*8d10*/  @!UPT UIADD3 URZ, UPT, UPT, URZ, URZ, URZ ;  /* 0x000000fffffff290 */ /* 0x000fe2000fffe0ff */
[----:B------:R3:W-:Y:S01]  /*8d20*/  UTMASTG.3D [UR4], [UR8] ;  /* 0x00000004080073b5 */ /* 0x0007e20008010000 */
[----:B------:R0:W-:Y:S01]  /*8d30*/  UTMACMDFLUSH ;  /* 0x00000000000079b7 */ /* 0x0001e20000000000 */
[----:B---3--:R-:W-:Y:S04]  /*8d40*/  DEPBAR.LE SB0, 0x0 ;  /* 0x000080000000791a */ /* 0x008fe80000000000 */
.L_x_149:
[----:B------:R-:W-:Y:S05]  /*8d50*/  BSYNC.RECONVERGENT B0 ;  /* 0x0000000000007941 */ /* 0x000fea0003800200 */
.L_x_148:
[----:B------:R-:W-:Y:S01]  /*8d60*/  BAR.SYNC.DEFER_BLOCKING 0x1, 0x80 ;  /* 0x0042000000007b1d */ /* 0x000fe20000010000 */
[----:B------:R-:W-:Y:S01]  /*8d70*/  ISETP.NE.AND P0, PT, R144, 0x2, PT ;  /* 0x000000029000780c */ /* 0x000fe20003f05270 */
[----:B------:R-:W-:Y:S01]  /*8d80*/  UISETP.NE.AND UP0, UPT, UR61, URZ, UPT ;  /* 0x000000ff3d00728c */ /* 0x000fe2000bf05270 */
[----:B------:R-:W-:Y:S01]  /*8d90*/  ISETP.NE.AND P1, PT, R68, 0x4, PT ;  /* 0x000000044400780c */ /* 0x000fe20003f25270 */
[----:B------:R-:W-:Y:S01]  /*8da0*/  UIADD3 UR51, UPT, UPT, UR42, UR48, URZ ;  /* 0x000000302a337290 */ /* 0x000fe2000fffe0ff */
[----:B------:R-:W-:Y:S01]  /*8db0*/  SEL R2, RZ, 0x1, P0 ;  /* 0x00000001ff027807 */ /* 0x000fe20000000000 */
[----:B------:R-:W-:Y:S01]  /*8dc0*/  UIADD3 UR50, UPT, UPT, UR43, UR49, URZ ;  /* 0x000000312b327290 */ /* 0x000fe2000fffe0ff */
[----:B------:R-:W-:Y:S02]  /*8dd0*/  SEL R0, RZ, 0x1, P1 ;  /* 0x00000001ff007807 */ /* 0x000fe40000800000 */
[----:B------:R-:W-:Y:S02]  /*8de0*/  LOP3.LUT R146, R146, R2, RZ, 0x3c, !PT ;  /* 0x0000000292927212 */ /* 0x000fe400078e3cff */
[----:B------:R-:W-:Y:S02]  /*8df0*/  LOP3.LUT R147, R147, R0, RZ, 0x3c, !PT ;  /* 0x0000000093937212 */ /* 0x000fe400078e3cff */
[----:B------:R-:W-:Y:S02]  /*8e00*/  SEL R144, R144, RZ, P0 ;  /* 0x000000ff90907207 */ /* 0x000fe40000000000 */
[----:B------:R-:W-:Y:S01]  /*8e10*/  SEL R68, R68, RZ, P1 ;  /* 0x000000ff44447207 */ /* 0x000fe20000800000 */
[----:B------:R-:W-:Y:S01]  /*8e20*/  UMOV UR36, UR60 ;  /* 0x0000003c00247c82 */ /* 0x000fe20008000000 */
[----:B------:R-:W-:Y:S05]  /*8e30*/  BRA.U UP0, `(.L_x_150) ;  /* 0xffffffdd00487547 */ /* 0x000fea000b83ffff */
[----:B------:R-:W-:Y:S05]  /*8e40*/  EXIT ;  /* 0x000000000000794d */ /* 0x000fea0003800000 */
.L_x_25:
[----:B-1----:R1:W2:Y:S02]  /*8e50*/  SYNCS.PHASECHK.TRANS64.TRYWAIT P0, [R0+URZ+0x320], R2 ;  /* 0x00032002000075a7 */ /* 0x0022a400080011ff */
[----:B--2---:R-:W-:Y:S05]  /*8e60*/  @!P0 NANOSLEEP.SYNCS 0x989680 ;  /* 0x009896800000895d */ /* 0x004fea0003900000 */
[----:B------:R-:W2:Y:S02]  /*8e70*/  @!P0 SYNCS.PHASECHK.TRANS64 P0, [R0+URZ+0x320], R2 ;  /* 0x00032002000085a7 */ /* 0x000ea400080010ff */
[----:B--2---:R-:W-:Y:S05]  /*8e80*/  @!P0 BRA `(.L_x_25) ;  /* 0xfffffffc00f08947 */ /* 0x004fea000383ffff */
[----:B------:R-:W-:Y:S05]  /*8e90*/  BRA `(.L_x_151) ;  /* 0xffffff9000847947 */ /* 0x000fea000383ffff */
.L_x_28:
[----:B-1----:R-:W-:-:S07]  /*8ea0*/  MOV R0, UR33 ;  /* 0x0000002100007c02 */ /* 0x002fce0008000f00 */
.L_x_152:
[----:B-1----:R1:W2:Y:S02]  /*8eb0*/  SYNCS.PHASECHK.TRANS64.TRYWAIT P0, [R0+URZ+0x148], R3 ;  /* 0x00014803000075a7 */ /* 0x0022a400080011ff */
[----:B--2---:R-:W-:Y:S05]  /*8ec0*/  @!P0 NANOSLEEP.SYNCS 0x989680 ;  /* 0x009896800000895d */ /* 0x004fea0003900000 */
[----:B------:R-:W2:Y:S02]  /*8ed0*/  @!P0 SYNCS.PHASECHK.TRANS64 P0, [R0+URZ+0x148], R3 ;  /* 0x00014803000085a7 */ /* 0x000ea400080010ff */
[----:B--2---:R-:W-:Y:S05]  /*8ee0*/  @!P0 BRA `(.L_x_152) ;  /* 0xfffffffc00f08947 */ /* 0x004fea000383ffff */
[----:B------:R-:W-:Y:S05]  /*8ef0*/  BRA `(.L_x_27) ;  /* 0xffffff9000d47947 */ /* 0x000fea000383ffff */
.L_x_35:
[----:B-1----:R-:W-:-:S07]  /*8f00*/  MOV R0, UR33 ;  /* 0x0000002100007c02 */ /* 0x002fce0008000f00 */
.L_x_153:
[----:B-1----:R1:W2:Y:S02]  /*8f10*/  SYNCS.PHASECHK.TRANS64.TRYWAIT P0, [R0+URZ+0x148], R3 ;  /* 0x00014803000075a7 */ /* 0x0022a400080011ff */
[----:B--2---:R-:W-:Y:S05]  /*8f20*/  @!P0 NANOSLEEP.SYNCS 0x989680 ;  /* 0x009896800000895d */ /* 0x004fea0003900000 */
[----:B------:R-:W2:Y:S02]  /*8f30*/  @!P0 SYNCS.PHASECHK.TRANS64 P0, [R0+URZ+0x148], R3 ;  /* 0x00014803000085a7 */ /* 0x000ea400080010ff */
[----:B--2---:R-:W-:Y:S05]  /*8f40*/  @!P0 BRA `(.L_x_153) ;  /* 0xfffffffc00f08947 */ /* 0x004fea000383ffff */
[----:B------:R-:W-:Y:S05]  /*8f50*/  BRA `(.L_x_34) ;  /* 0xffffff9400987947 */ /* 0x000fea000383ffff */
.L_x_40:
[----:B-1----:R1:W2:Y:S02]  /*8f60*/  SYNCS.PHASECHK.TRANS64.TRYWAIT P0, [R3+URZ+0x2b0], R0 ;  /* 0x0002b000030075a7 */ /* 0x0022a400080011ff */
[----:B--2---:R-:W-:Y:S05]  /*8f70*/  @!P0 NANOSLEEP.SYNCS 0x989680 ;  /* 0x009896800000895d */ /* 0x004fea0003900000 */
[----:B------:R-:W2:Y:S02]  /*8f80*/  @!P0 SYNCS.PHASECHK.TRANS64 P0, [R3+URZ+0x2b0], R0 ;  /* 0x0002b000030085a7 */ /* 0x000ea400080010ff */
[----:B--2---:R-:W-:Y:S05]  /*8f90*/  @!P0 BRA `(.L_x_40) ;  /* 0xfffffffc00f08947 */ /* 0x004fea000383ffff */
[----:B------:R-:W-:Y:S05]  /*8fa0*/  BRA `(.L_x_154) ;  /* 0xffffff9800347947 */ /* 0x000fea000383ffff */
.L_x_44:
[----:B------:R-:W-:-:S07]  /*8fb0*/  MOV R0, UR4 ;  /* 0x0000000400007c02 */ /* 0x000fce0008000f00 */
.L_x_155:
[----:B-1----:R1:W2:Y:S02]  /*8fc0*/  SYNCS.PHASECHK.TRANS64.TRYWAIT P0, [R0+URZ], R2 ;  /* 0x00000002000075a7 */ /* 0x0022a400080011ff */
[----:B--2---:R-:W-:Y:S05]  /*8fd0*/  @!P0 NANOSLEEP.SYNCS 0x989680 ;  /* 0x009896800000895d */ /* 0x004fea0003900000 */
[----:B------:R-:W2:Y:S02]  /*8fe0*/  @!P0 SYNCS.PHASECHK.TRANS64 P0, [R0+URZ], R2 ;  /* 0x00000002000085a7 */ /* 0x000ea400080010ff */
[----:B--2---:R-:W-:Y:S05]  /*8ff0*/  @!P0 BRA `(.L_x_155) ;  /* 0xfffffffc00f08947 */ /* 0x004fea000383ffff */
[----:B------:R-:W-:Y:S05]  /*9000*/  BRA `(.L_x_156) ;  /* 0xffffff9c00b87947 */ /* 0x000fea000383ffff */
.L_x_45:
[----:B------:R-:W-:-:S07]  /*9010*/  MOV R0, UR4 ;  /* 0x0000000400007c02 */ /* 0x000fce0008000f00 */
.L_x_157:
[----:B-1----:R1:W2:Y:S02]  /*9020*/  SYNCS.PHASECHK.TRANS64.TRYWAIT P0, [R0+URZ], R3 ;  /* 0x00000003000075a7 */ /* 0x0022a400080011ff */
[----:B--2---:R-:W-:Y:S05]  /*9030*/  @!P0 NANOSLEEP.SYNCS 0x989680 ;  /* 0x009896800000895d */ /* 0x004fea0003900000 */
[----:B------:R-:W2:Y:S02]  /*9040*/  @!P0 SYNCS.PHASECHK.TRANS64 P0, [R0+URZ], R3 ;  /* 0x00000003000085a7 */ /* 0x000ea400080010ff */
[----:B--2---:R-:W-:Y:S05]  /*9050*/  @!P0 BRA `(.L_x_157) ;  /* 0xfffffffc00f08947 */ /* 0x004fea000383ffff */
[----:B------:R-:W-:Y:S05]  /*9060*/  BRA `(.L_x_158) ;  /* 0xffffff9c00c47947 */ /* 0x000fea000383ffff */
.L_x_46:
[----:B------:R-:W-:-:S07]  /*9070*/  MOV R0, UR4 ;  /* 0x0000000400007c02 */ /* 0x000fce0008000f00 */
.L_x_159:
[----:B-1----:R1:W2:Y:S02]  /*9080*/  SYNCS.PHASECHK.TRANS64.TRYWAIT P0, [R0+URZ], R3 ;  /* 0x00000003000075a7 */ /* 0x0022a400080011ff */
[----:B--2---:R-:W-:Y:S05]  /*9090*/  @!P0 NANOSLEEP.SYNCS 0x989680 ;  /* 0x009896800000895d */ /* 0x004fea0003900000 */
[----:B------:R-:W2:Y:S02]  /*90a0*/  @!P0 SYNCS.PHASECHK.TRANS64 P0, [R0+URZ], R3 ;  /* 0x00000003000085a7 */ /* 0x000ea400080010ff */
[----:B--2---:R-:W-:Y:S05]  /*90b0*/  @!P0 BRA `(.L_x_159) ;  /* 0xfffffffc00f08947 */ /* 0x004fea000383ffff */
[----:B------:R-:W-:Y:S05]  /*90c0*/  BRA `(.L_x_160) ;  /* 0xffffff9c00d07947 */ /* 0x000fea000383ffff */
.L_x_47:
[----:B------:R-:W-:-:S07]  /*90d0*/  MOV R0, UR4 ;  /* 0x0000000400007c02 */ /* 0x000fce0008000f00 */
.L_x_161:
[----:B-1----:R1:W2:Y:S02]  /*90e0*/  SYNCS.PHASECHK.TRANS64.TRYWAIT P0, [R0+URZ], R3 ;  /* 0x00000003000075a7 */ /* 0x0022a400080011ff */
[----:B--2---:R-:W-:Y:S05]  /*90f0*/  @!P0 NANOSLEEP.SYNCS 0x989680 ;  /* 0x009896800000895d */ /* 0x004fea0003900000 */
[----:B------:R-:W2:Y:S02]  /*9100*/  @!P0 SYNCS.PHASECHK.TRANS64 P0, [R0+URZ], R3 ;  /* 0x00000003000085a7 */ /* 0x000ea400080010ff */
[----:B--2---:R-:W-:Y:S05]  /*9110*/  @!P0 BRA `(.L_x_161) ;  /* 0xfffffffc00f08947 */ /* 0x004fea000383ffff */
[----:B------:R-:W-:Y:S05]  /*9120*/  BRA `(.L_x_162) ;  /* 0xffffff9c00dc7947 */ /* 0x000fea000383ffff */
.L_x_48:
[----:B------:R-:W-:-:S07]  /*9130*/  MOV R0, UR4 ;  /* 0x0000000400007c02 */ /* 0x000fce0008000f00 */
.L_x_163:
[----:B-1----:R1:W2:Y:S02]  /*9140*/  SYNCS.PHASECHK.TRANS64.TRYWAIT P0, [R0+URZ], R3 ;  /* 0x00000003000075a7 */ /* 0x0022a400080011ff */
[----:B--2---:R-:W-:Y:S05]  /*9150*/  @!P0 NANOSLEEP.SYNCS 0x989680 ;  /* 0x009896800000895d */ /* 0x004fea0003900000 */
[----:B------:R-:W2:Y:S02]  /*9160*/  @!P0 SYNCS.PHASECHK.TRANS64 P0, [R0+URZ], R3 ;  /* 0x00000003000085a7 */ /* 0x000ea400080010ff */
[----:B--2---:R-:W-:Y:S05]  /*9170*/  @!P0 BRA `(.L_x_163) ;  /* 0xfffffffc00f08947 */ /* 0x004fea000383ffff */
[----:B------:R-:W-:Y:S05]  /*9180*/  BRA `(.L_x_164) ;  /* 0xffffff9c00e87947 */ /* 0x000fea000383ffff */
.L_x_49:
[----:B------:R-:W-:-:S07]  /*9190*/  MOV R0, UR4 ;  /* 0x0000000400007c02 */ /* 0x000fce0008000f00 */
.L_x_165:
[----:B-1----:R1:W2:Y:S02]  /*91a0*/  SYNCS.PHASECHK.TRANS64.TRYWAIT P0, [R0+URZ], R3 ;  /* 0x00000003000075a7 */ /* 0x0022a400080011ff */
[----:B--2---:R-:W-:Y:S05]  /*91b0*/  @!P0 NANOSLEEP.SYNCS 0x989680 ;  /* 0x009896800000895d */ /* 0x004fea0003900000 */
[----:B------:R-:W2:Y:S02]  /*91c0*/  @!P0 SYNCS.PHASECHK.TRANS64 P0, [R0+URZ], R3 ;  /* 0x00000003000085a7 */ /* 0x000ea400080010ff */
[----:B--2---:R-:W-:Y:S05]  /*91d0*/  @!P0 BRA `(.L_x_165) ;  /* 0xfffffffc00f08947 */ /* 0x004fea000383ffff */
[----:B------:R-:W-:Y:S05]  /*91e0*/  BRA `(.L_x_166) ;  /* 0xffffff9c00f47947 */ /* 0x000fea000383ffff */
.L_x_50:
[----:B------:R-:W-:-:S07]  /*91f0*/  MOV R0, UR4 ;  /* 0x0000000400007c02 */ /* 0x000fce0008000f00 */
.L_x_167:
[----:B-1----:R1:W2:Y:S02]  /*9200*/  SYNCS.PHASECHK.TRANS64.TRYWAIT P0, [R0+URZ], R3 ;  /* 0x00000003000075a7 */ /* 0x0022a400080011ff */
[----:B--2---:R-:W-:Y:S05]  /*9210*/  @!P0 NANOSLEEP.SYNCS 0x989680 ;  /* 0x009896800000895d */ /* 0x004fea0003900000 */
[----:B------:R-:W2:Y:S02]  /*9220*/  @!P0 SYNCS.PHASECHK.TRANS64 P0, [R0+URZ], R3 ;  /* 0x00000003000085a7 */ /* 0x000ea400080010ff */
[----:B--2---:R-:W-:Y:S05]  /*9230*/  @!P0 BRA `(.L_x_167) ;  /* 0xfffffffc00f08947 */ /* 0x004fea000383ffff */
[----:B------:R-:W-:Y:S05]  /*9240*/  BRA `(.L_x_168) ;  /* 0xffffffa000007947 */ /* 0x000fea000383ffff */
.L_x_51:
[----:B------:R-:W-:-:S07]  /*9250*/  MOV R0, UR4 ;  /* 0x0000000400007c02 */ /* 0x000fce0008000f00 */
.L_x_169:
[----:B-1----:R1:W2:Y:S02]  /*9260*/  SYNCS.PHASECHK.TRANS64.TRYWAIT P0, [R0+URZ], R3 ;  /* 0x00000003000075a7 */ /* 0x0022a400080011ff */
[----:B--2---:R-:W-:Y:S05]  /*9270*/  @!P0 NANOSLEEP.SYNCS 0x989680 ;  /* 0x009896800000895d */ /* 0x004fea0003900000 */
[----:B------:R-:W2:Y:S02]  /*9280*/  @!P0 SYNCS.PHASECHK.TRANS64 P0, [R0+URZ], R3 ;  /* 0x00000003000085a7 */ /* 0x000ea400080010ff */
[----:B--2---:R-:W-:Y:S05]  /*9290*/  @!P0 BRA `(.L_x_169) ;  /* 0xfffffffc00f08947 */ /* 0x004fea000383ffff */
[----:B------:R-:W-:Y:S05]  /*92a0*/  BRA `(.L_x_170) ;  /* 0xffffffa0000c7947 */ /* 0x000fea000383ffff */
.L_x_52:
[----:B------:R-:W-:-:S07]  /*92b0*/  MOV R0, UR4 ;  /* 0x0000000400007c02 */ /* 0x000fce0008000f00 */
.L_x_171:
[----:B-1----:R1:W2:Y:S02]  /*92c0*/  SYNCS.PHASECHK.TRANS64.TRYWAIT P0, [R0+URZ], R3 ;  /* 0x00000003000075a7 */ /* 0x0022a400080011ff */
[----:B--2---:R-:W-:Y:S05]  /*92d0*/  @!P0 NANOSLEEP.SYNCS 0x989680 ;  /* 0x009896800000895d */ /* 0x004fea0003900000 */
[----:B------:R-:W2:Y:S02]  /*92e0*/  @!P0 SYNCS.PHASECHK.TRANS64 P0, [R0+URZ], R3 ;  /* 0x00000003000085a7 */ /* 0x000ea400080010ff */
[----:B--2---:R-:W-:Y:S05]  /*92f0*/  @!P0 BRA `(.L_x_171) ;  /* 0xfffffffc00f08947 */ /* 0x004fea000383ffff */
[----:B------:R-:W-:Y:S05]  /*9300*/  BRA `(.L_x_172) ;  /* 0xffffffa000187947 */ /* 0x000fea000383ffff */
.L_x_53:
[----:B------:R-:W-:-:S07]  /*9310*/  MOV R0, UR4 ;  /* 0x0000000400007c02 */ /* 0x000fce0008000f00 */
.L_x_173:
[----:B-1----:R1:W2:Y:S02]  /*9320*/  SYNCS.PHASECHK.TRANS64.TRYWAIT P0, [R0+URZ], R3 ;  /* 0x00000003000075a7 */ /* 0x0022a400080011ff */
[----:B--2---:R-:W-:Y:S05]  /*9330*/  @!P0 NANOSLEEP.SYNCS 0x989680 ;  /* 0x009896800000895d */ /* 0x004fea0003900000 */
[----:B------:R-:W2:Y:S02]  /*9340*/  @!P0 SYNCS.PHASECHK.TRANS64 P0, [R0+URZ], R3 ;  /* 0x00000003000085a7 */ /* 0x000ea400080010ff */
[----:B--2---:R-:W-:Y:S05]  /*9350*/  @!P0 BRA `(.L_x_173) ;  /* 0xfffffffc00f08947 */ /* 0x004fea000383ffff */
[----:B------:R-:W-:Y:S05]  /*9360*/  BRA `(.L_x_174) ;  /* 0xffffffa000247947 */ /* 0x000fea000383ffff */
.L_x_54:
[----:B------:R-:W-:-:S07]  /*9370*/  MOV R0, UR4 ;  /* 0x0000000400007c02 */ /* 0x000fce0008000f00 */
.L_x_175:
[----:B-1----:R1:W2:Y:S02]  /*9380*/  SYNCS.PHASECHK.TRANS64.TRYWAIT P0, [R0+URZ], R3 ;  /* 0x00000003000075a7 */ /* 0x0022a400080011ff */
[----:B--2---:R-:W-:Y:S05]  /*9390*/  @!P0 NANOSLEEP.SYNCS 0x989680 ;  /* 0x009896800000895d */ /* 0x004fea0003900000 */
[----:B------:R-:W2:Y:S02]  /*93a0*/  @!P0 SYNCS.PHASECHK.TRANS64 P0, [R0+URZ], R3 ;  /* 0x00000003000085a7 */ /* 0x000ea400080010ff */
[----:B--2---:R-:W-:Y:S05]  /*93b0*/  @!P0 BRA `(.L_x_175) ;  /* 0xfffffffc00f08947 */ /* 0x004fea000383ffff */
[----:B------:R-:W-:Y:S05]  /*93c0*/  BRA `(.L_x_176) ;  /* 0xffffffa000307947 */ /* 0x000fea000383ffff */
.L_x_55:
[----:B------:R-:W-:-:S07]  /*93d0*/  MOV R0, UR4 ;  /* 0x0000000400007c02 */ /* 0x000fce0008000f00 */
.L_x_177:
[----:B-1----:R1:W2:Y:S02]  /*93e0*/  SYNCS.PHASECHK.TRANS64.TRYWAIT P0, [R0+URZ], R3 ;  /* 0x00000003000075a7 */ /* 0x0022a400080011ff */
[----:B--2---:R-:W-:Y:S05]  /*93f0*/  @!P0 NANOSLEEP.SYNCS 0x989680 ;  /* 0x009896800000895d */ /* 0x004fea0003900000 */
[----:B------:R-:W2:Y:S02]  /*9400*/  @!P0 SYNCS.PHASECHK.TRANS64 P0, [R0+URZ], R3 ;  /* 0x00000003000085a7 */ /* 0x000ea400080010ff */
[----:B--2---:R-:W-:Y:S05]  /*9410*/  @!P0 BRA `(.L_x_177) ;  /* 0xfffffffc00f08947 */ /* 0x004fea000383ffff */
[----:B------:R-:W-:Y:S05]  /*9420*/  BRA `(.L_x_178) ;  /* 0xffffffa0003c7947 */ /* 0x000fea000383ffff */
.L_x_56:
[----:B------:R-:W-:-:S07]  /*9430*/  MOV R0, UR4 ;  /* 0x0000000400007c02 */ /* 0x000fce0008000f00 */
.L_x_179:
[----:B-1----:R1:W2:Y:S02]  /*9440*/  SYNCS.PHASECHK.TRANS64.TRYWAIT P0, [R0+URZ], R3 ;  /* 0x00000003000075a7 */ /* 0x0022a400080011ff */
[----:B--2---:R-:W-:Y:S05]  /*9450*/  @!P0 NANOSLEEP.SYNCS 0x989680 ;  /* 0x009896800000895d */ /* 0x004fea0003900000 */
[----:B------:R-:W2:Y:S02]  /*9460*/  @!P0 SYNCS.PHASECHK.TRANS64 P0, [R0+URZ], R3 ;  /* 0x00000003000085a7 */ /* 0x000ea400080010ff */
[----:B--2---:R-:W-:Y:S05]  /*9470*/  @!P0 BRA `(.L_x_179) ;  /* 0xfffffffc00f08947 */ /* 0x004fea000383ffff */
[----:B------:R-:W-:Y:S05]  /*9480*/  BRA `(.L_x_180) ;  /* 0xffffffa000487947 */ /* 0x000fea000383ffff */
.L_x_57:
[----:B------:R-:W-:-:S07]  /*9490*/  MOV R0, UR4 ;  /* 0x0000000400007c02 */ /* 0x000fce0008000f00 */
.L_x_181:
[----:B-1----:R1:W2:Y:S02]  /*94a0*/  SYNCS.PHASECHK.TRANS64.TRYWAIT P0, [R0+URZ], R3 ;  /* 0x00000003000075a7 */ /* 0x0022a400080011ff */
[----:B--2---:R-:W-:Y:S05]  /*94b0*/  @!P0 NANOSLEEP.SYNCS 0x989680 ;  /* 0x009896800000895d */ /* 0x004fea0003900000 */
[----:B------:R-:W2:Y:S02]  /*94c0*/  @!P0 SYNCS.PHASECHK.TRANS64 P0, [R0+URZ], R3 ;  /* 0x00000003000085a7 */ /* 0x000ea400080010ff */
[----:B--2---:R-:W-:Y:S05]  /*94d0*/  @!P0 BRA `(.L_x_181) ;  /* 0xfffffffc00f08947 */ /* 0x004fea000383ffff */
[----:B------:R-:W-:Y:S05]  /*94e0*/  BRA `(.L_x_182) ;  /* 0xffffffa000547947 */ /* 0x000fea000383ffff */
.L_x_58:
[----:B------:R-:W-:-:S07]  /*94f0*/  MOV R0, UR4 ;  /* 0x0000000400007c02 */ /* 0x000fce0008000f00 */
.L_x_183:
[----:B-1----:R1:W2:Y:S02]  /*9500*/  SYNCS.PHASECHK.TRANS64.TRYWAIT P0, [R0+URZ], R3 ;  /* 0x00000003000075a7 */ /* 0x0022a400080011ff */
[----:B--2---:R-:W-:Y:S05]  /*9510*/  @!P0 NANOSLEEP.SYNCS 0x989680 ;  /* 0x009896800000895d */ /* 0x004fea0003900000 */
[----:B------:R-:W2:Y:S02]  /*9520*/  @!P0 SYNCS.PHASECHK.TRANS64 P0, [R0+URZ], R3 ;  /* 0x00000003000085a7 */ /* 0x000ea400080010ff */
[----:B--2---:R-:W-:Y:S05]  /*9530*/  @!P0 BRA `(.L_x_183) ;  /* 0xfffffffc00f08947 */ /* 0x004fea000383ffff */
[----:B------:R-:W-:Y:S05]  /*9540*/  BRA `(.L_x_184) ;  /* 0xffffffa000607947 */ /* 0x000fea000383ffff */
.L_x_59:
[----:B------:R-:W-:-:S07]  /*9550*/  MOV R0, UR4 ;  /* 0x0000000400007c02 */ /* 0x000fce0008000f00 */
.L_x_185:
[----:B-1----:R1:W2:Y:S02]  /*9560*/  SYNCS.PHASECHK.TRANS64.TRYWAIT P0, [R0+URZ], R3 ;  /* 0x00000003000075a7 */ /* 0x0022a400080011ff */
[----:B--2---:R-:W-:Y:S05]  /*9570*/  @!P0 NANOSLEEP.SYNCS 0x989680 ;  /* 0x009896800000895d */ /* 0x004fea0003900000 */
[----:B------:R-:W2:Y:S02]  /*9580*/  @!P0 SYNCS.PHASECHK.TRANS64 P0, [R0+URZ], R3 ;  /* 0x00000003000085a7 */ /* 0x000ea400080010ff */
[----:B--2---:R-:W-:Y:S05]  /*9590*/  @!P0 BRA `(.L_x_185) ;  /* 0xfffffffc00f08947 */ /* 0x004fea000383ffff */
[----:B------:R-:W-:Y:S05]  /*95a0*/  BRA `(.L_x_186) ;  /* 0xffffffa0006c7947 */ /* 0x000fea000383ffff */
.L_x_60:
[----:B------:R-:W-:-:S07]  /*95b0*/  MOV R0, UR4 ;  /* 0x0000000400007c02 */ /* 0x000fce0008000f00 */
.L_x_187:
[----:B-1----:R1:W2:Y:S02]  /*95c0*/  SYNCS.PHASECHK.TRANS64.TRYWAIT P0, [R0+URZ], R3 ;  /* 0x00000003000075a7 */ /* 0x0022a400080011ff */
[----:B--2---:R-:W-:Y:S05]  /*95d0*/  @!P0 NANOSLEEP.SYNCS 0x989680 ;  /* 0x009896800000895d */ /* 0x004fea0003900000 */
[----:B------:R-:W2:Y:S02]  /*95e0*/  @!P0 SYNCS.PHASECHK.TRANS64 P0, [R0+URZ], R3 ;  /* 0x00000003000085a7 */ /* 0x000ea400080010ff */
[----:B--2---:R-:W-:Y:S05]  /*95f0*/  @!P0 BRA `(.L_x_187) ;  /* 0xfffffffc00f08947 */ /* 0x004fea000383ffff */
[----:B------:R-:W-:Y:S05]  /*9600*/  BRA `(.L_x_188) ;  /* 0xffffffa000787947 */ /* 0x000fea000383ffff */
.L_x_61:
[----:B------:R-:W-:-:S07]  /*9610*/  MOV R0, UR4 ;  /* 0x0000000400007c02 */ /* 0x000fce0008000f00 */
.L_x_189:
[----:B-1----:R1:W2:Y:S02]  /*9620*/  SYNCS.PHASECHK.TRANS64.TRYWAIT P0, [R0+URZ], R3 ;  /* 0x00000003000075a7 */ /* 0x0022a400080011ff */
[----:B--2---:R-:W-:Y:S05]  /*9630*/  @!P0 NANOSLEEP.SYNCS 0x989680 ;  /* 0x009896800000895d */ /* 0x004fea0003900000 */
[----:B------:R-:W2:Y:S02]  /*9640*/  @!P0 SYNCS.PHASECHK.TRANS64 P0, [R0+URZ], R3 ;  /* 0x00000003000085a7 */ /* 0x000ea400080010ff */
[----:B--2---:R-:W-:Y:S05]  /*9650*/  @!P0 BRA `(.L_x_189) ;  /* 0xfffffffc00f08947 */ /* 0x004fea000383ffff */
[----:B------:R-:W-:Y:S05]  /*9660*/  BRA `(.L_x_190) ;  /* 0xffffffa000847947 */ /* 0x000fea000383ffff */
.L_x_62:
[----:B------:R-:W-:-:S07]  /*9670*/  MOV R0, UR4 ;  /* 0x0000000400007c02 */ /* 0x000fce0008000f00 */
.L_x_191:
[----:B-1----:R1:W2:Y:S02]  /*9680*/  SYNCS.PHASECHK.TRANS64.TRYWAIT P0, [R0+URZ], R3 ;  /* 0x00000003000075a7 */ /* 0x0022a400080011ff */
[----:B--2---:R-:W-:Y:S05]  /*9690*/  @!P0 NANOSLEEP.SYNCS 0x989680 ;  /* 0x009896800000895d */ /* 0x004fea0003900000 */
[----:B------:R-:W2:Y:S02]  /*96a0*/  @!P0 SYNCS.PHASECHK.TRANS64 P0, [R0+URZ], R3 ;  /* 0x00000003000085a7 */ /* 0x000ea400080010ff */
[----:B--2---:R-:W-:Y:S05]  /*96b0*/  @!P0 BRA `(.L_x_191) ;  /* 0xfffffffc00f08947 */ /* 0x004fea000383ffff */
[----:B------:R-:W-:Y:S05]  /*96c0*/  BRA `(.L_x_192) ;  /* 0xffffffa000907947 */ /* 0x000fea000383ffff */
.L_x_63:
[----:B------:R-:W-:-:S07]  /*96d0*/  MOV R0, UR4 ;  /* 0x0000000400007c02 */ /* 0x000fce0008000f00 */
.L_x_193:
[----:B-1----:R1:W2:Y:S02]  /*96e0*/  SYNCS.PHASECHK.TRANS64.TRYWAIT P0, [R0+URZ], R3 ;  /* 0x00000003000075a7 */ /* 0x0022a400080011ff */
[----:B--2---:R-:W-:Y:S05]  /*96f0*/  @!P0 NANOSLEEP.SYNCS 0x989680 ;  /* 0x009896800000895d */ /* 0x004fea0003900000 */
[----:B------:R-:W2:Y:S02]  /*9700*/  @!P0 SYNCS.PHASECHK.TRANS64 P0, [R0+URZ], R3 ;  /* 0x00000003000085a7 */ /* 0x000ea400080010ff */
[----:B--2---:R-:W-:Y:S05]  /*9710*/  @!P0 BRA `(.L_x_193) ;  /* 0xfffffffc00f08947 */ /* 0x004fea000383ffff */
[----:B------:R-:W-:Y:S05]  /*9720*/  BRA `(.L_x_194) ;  /* 0xffffffa0009c7947 */ /* 0x000fea000383ffff */
.L_x_64:
[----:B------:R-:W-:-:S07]  /*9730*/  MOV R0, UR4 ;  /* 0x0000000400007c02 */ /* 0x000fce0008000f00 */
.L_x_195:
[----:B-1----:R1:W2:Y:S02]  /*9740*/  SYNCS.PHASECHK.TRANS64.TRYWAIT P0, [R0+URZ], R3 ;  /* 0x00000003000075a7 */ /* 0x0022a400080011ff */
[----:B--2---:R-:W-:Y:S05]  /*9750*/  @!P0 NANOSLEEP.SYNCS 0x989680 ;  /* 0x009896800000895d */ /* 0x004fea0003900000 */
[----:B------:R-:W2:Y:S02]  /*9760*/  @!P0 SYNCS.PHASECHK.TRANS64 P0, [R0+URZ], R3 ;  /* 0x00000003000085a7 */ /* 0x000ea400080010ff */
[----:B--2---:R-:W-:Y:S05]  /*9770*/  @!P0 BRA `(.L_x_195) ;  /* 0xfffffffc00f08947 */ /* 0x004fea000383ffff */
[----:B------:R-:W-:Y:S05]  /*9780*/  BRA `(.L_x_196) ;  /* 0xffffffa000a87947 */ /* 0x000fea000383ffff */
.L_x_65:
[----:B------:R-:W-:-:S07]  /*9790*/  MOV R0, UR4 ;  /* 0x0000000400007c02 */ /* 0x000fce0008000f00 */
.L_x_197:
[----:B-1----:R1:W2:Y:S02]  /*97a0*/  SYNCS.PHASECHK.TRANS64.TRYWAIT P0, [R0+URZ], R3 ;  /* 0x00000003000075a7 */ /* 0x0022a400080011ff */
[----:B--2---:R-:W-:Y:S05]  /*97b0*/  @!P0 NANOSLEEP.SYNCS 0x989680 ;  /* 0x009896800000895d */ /* 0x004fea0003900000 */
[----:B------:R-:W2:Y:S02]  /*97c0*/  @!P0 SYNCS.PHASECHK.TRANS64 P0, [R0+URZ], R3 ;  /* 0x00000003000085a7 */ /* 0x000ea400080010ff */
[----:B--2---:R-:W-:Y:S05]  /*97d0*/  @!P0 BRA `(.L_x_197) ;  /* 0xfffffffc00f08947 */ /* 0x004fea000383ffff */
[----:B------:R-:W-:Y:S05]  /*97e0*/  BRA `(.L_x_198) ;  /* 0xffffffa000b47947 */ /* 0x000fea000383ffff */
.L_x_66:
[----:B------:R-:W-:-:S07]  /*97f0*/  MOV R0, UR4 ;  /* 0x0000000400007c02 */ /* 0x000fce0008000f00 */
.L_x_199:
[----:B-1----:R1:W2:Y:S02]  /*9800*/  SYNCS.PHASECHK.TRANS64.TRYWAIT P0, [R0+URZ], R3 ;  /* 0x00000003000075a7 */ /* 0x0022a400080011ff */
[----:B--2---:R-:W-:Y:S05]  /*9810*/  @!P0 NANOSLEEP.SYNCS 0x989680 ;  /* 0x009896800000895d */ /* 0x004fea0003900000 */
[----:B------:R-:W2:Y:S02]  /*9820*/  @!P0 SYNCS.PHASECHK.TRANS64 P0, [R0+URZ], R3 ;  /* 0x00000003000085a7 */ /* 0x000ea400080010ff */
[----:B--2---:R-:W-:Y:S05]  /*9830*/  @!P0 BRA `(.L_x_199) ;  /* 0xfffffffc00f08947 */ /* 0x004fea000383ffff */
[----:B------:R-:W-:Y:S05]  /*9840*/  BRA `(.L_x_200) ;  /* 0xffffffa000c07947 */ /* 0x000fea000383ffff */
.L_x_67:
[----:B------:R-:W-:-:S07]  /*9850*/  MOV R0, UR4 ;  /* 0x0000000400007c02 */ /* 0x000fce0008000f00 */
.L_x_201:
[----:B-1----:R1:W2:Y:S02]  /*9860*/  SYNCS.PHASECHK.TRANS64.TRYWAIT P0, [R0+URZ], R3 ;  /* 0x00000003000075a7 */ /* 0x0022a400080011ff */
[----:B--2---:R-:W-:Y:S05]  /*9870*/  @!P0 NANOSLEEP.SYNCS 0x989680 ;  /* 0x009896800000895d */ /* 0x004fea0003900000 */
[----:B------:R-:W2:Y:S02]  /*9880*/  @!P0 SYNCS.PHASECHK.TRANS64 P0, [R0+URZ], R3 ;  /* 0x00000003000085a7 */ /* 0x000ea400080010ff */
[----:B--2---:R-:W-:Y:S05]  /*9890*/  @!P0 BRA `(.L_x_201) ;  /* 0xfffffffc00f08947 */ /* 0x004fea000383ffff */
[----:B------:R-:W-:Y:S05]  /*98a0*/  BRA `(.L_x_202) ;  /* 0xffffffa000cc7947 */ /* 0x000fea000383ffff */
.L_x_68:
[----:B------:R-:W-:-:S07]  /*98b0*/  MOV R0, UR4 ;  /* 0x0000000400007c02 */ /* 0x000fce0008000f00 */
.L_x_203:
[----:B-1----:R1:W2:Y:S02]  /*98c0*/  SYNCS.PHASECHK.TRANS64.TRYWAIT P0, [R0+URZ], R3 ;  /* 0x00000003000075a7 */ /* 0x0022a400080011ff */
[----:B--2---:R-:W-:Y:S05]  /*98d0*/  @!P0 NANOSLEEP.SYNCS 0x989680 ;  /* 0x009896800000895d */ /* 0x004fea0003900000 */
[----:B------:R-:W2:Y:S02]  /*98e0*/  @!P0 SYNCS.PHASECHK.TRANS64 P0, [R0+URZ], R3 ;  /* 0x00000003000085a7 */ /* 0x000ea400080010ff */
[----:B--2---:R-:W-:Y:S05]  /*98f0*/  @!P0 BRA `(.L_x_203) ;  /* 0xfffffffc00f08947 */ /* 0x004fea000383ffff */
[----:B------:R-:W-:Y:S05]  /*9900*/  BRA `(.L_x_204) ;  /* 0xffffffa000d87947 */ /* 0x000fea000383ffff */
.L_x_69:
[----:B------:R-:W-:-:S07]  /*9910*/  MOV R0, UR4 ;  /* 0x0000000400007c02 */ /* 0x000fce0008000f00 */
.L_x_205:
[----:B-1----:R1:W2:Y:S02]  /*9920*/  SYNCS.PHASECHK.TRANS64.TRYWAIT P0, [R0+URZ], R3 ;  /* 0x00000003000075a7 */ /* 0x0022a400080011ff */
[----:B--2---:R-:W-:Y:S05]  /*9930*/  @!P0 NANOSLEEP.SYNCS 0x989680 ;  /* 0x009896800000895d */ /* 0x004fea0003900000 */
[----:B------:R-:W2:Y:S02]  /*9940*/  @!P0 SYNCS.PHASECHK.TRANS64 P0, [R0+URZ], R3 ;  /* 0x00000003000085a7 */ /* 0x000ea400080010ff */
[----:B--2---:R-:W-:Y:S05]  /*9950*/  @!P0 BRA `(.L_x_205) ;  /* 0xfffffffc00f08947 */ /* 0x004fea000383ffff */
[----:B------:R-:W-:Y:S05]  /*9960*/  BRA `(.L_x_206) ;  /* 0xffffffa000e47947 */ /* 0x000fea000383ffff */
.L_x_70:
[----:B------:R-:W-:-:S07]  /*9970*/  MOV R0, UR4 ;  /* 0x0000000400007c02 */ /* 0x000fce0008000f00 */
.L_x_207:
[----:B-1----:R1:W2:Y:S02]  /*9980*/  SYNCS.PHASECHK.TRANS64.TRYWAIT P0, [R0+URZ], R3 ;  /* 0x00000003000075a7 */ /* 0x0022a400080011ff */
[----:B--2---:R-:W-:Y:S05]  /*9990*/  @!P0 NANOSLEEP.SYNCS 0x989680 ;  /* 0x009896800000895d */ /* 0x004fea0003900000 */
[----:B------:R-:W2:Y:S02]  /*99a0*/  @!P0 SYNCS.PHASECHK.TRANS64 P0, [R0+URZ], R3 ;  /* 0x00000003000085a7 */ /* 0x000ea400080010ff */
[----:B--2---:R-:W-:Y:S05]  /*99b0*/  @!P0 BRA `(.L_x_207) ;  /* 0xfffffffc00f08947 */ /* 0x004fea000383ffff */
[----:B------:R-:W-:Y:S05]  /*99c0*/  BRA `(.L_x_208) ;  /* 0xffffffa000f07947 */ /* 0x000fea000383ffff */
.L_x_71:
[----:B------:R-:W-:-:S07]  /*99d0*/  MOV R0, UR4 ;  /* 0x0000000400007c02 */ /* 0x000fce0008000f00 */
.L_x_209:
[----:B-1----:R1:W2:Y:S02]  /*99e0*/  SYNCS.PHASECHK.TRANS64.TRYWAIT P0, [R0+URZ], R3 ;  /* 0x00000003000075a7 */ /* 0x0022a400080011ff */
[----:B--2---:R-:W-:Y:S05]  /*99f0*/  @!P0 NANOSLEEP.SYNCS 0x989680 ;  /* 0x009896800000895d */ /* 0x004fea0003900000 */
[----:B------:R-:W2:Y:S02]  /*9a00*/  @!P0 SYNCS.PHASECHK.TRANS64 P0, [R0+URZ], R3 ;  /* 0x00000003000085a7 */ /* 0x000ea400080010ff */
[----:B--2---:R-:W-:Y:S05]  /*9a10*/  @!P0 BRA `(.L_x_209) ;  /* 0xfffffffc00f08947 */ /* 0x004fea000383ffff */
[----:B------:R-:W-:Y:S05]  /*9a20*/  BRA `(.L_x_210) ;  /* 0xffffffa000fc7947 */ /* 0x000fea000383ffff */
.L_x_72:
[----:B------:R-:W-:-:S07]  /*9a30*/  MOV R0, UR4 ;  /* 0x0000000400007c02 */ /* 0x000fce0008000f00 */
.L_x_211:
[----:B-1----:R1:W2:Y:S02]  /*9a40*/  SYNCS.PHASECHK.TRANS64.TRYWAIT P0, [R0+URZ], R3 ;  /* 0x00000003000075a7 */ /* 0x0022a400080011ff */
[----:B--2---:R-:W-:Y:S05]  /*9a50*/  @!P0 NANOSLEEP.SYNCS 0x989680 ;  /* 0x009896800000895d */ /* 0x004fea0003900000 */
[----:B------:R-:W2:Y:S02]  /*9a60*/  @!P0 SYNCS.PHASECHK.TRANS64 P0, [R0+URZ], R3 ;  /* 0x00000003000085a7 */ /* 0x000ea400080010ff */
[----:B--2---:R-:W-:Y:S05]  /*9a70*/  @!P0 BRA `(.L_x_211) ;  /* 0xfffffffc00f08947 */ /* 0x004fea000383ffff */
[----:B------:R-:W-:Y:S05]  /*9a80*/  BRA `(.L_x_212) ;  /* 0xffffffa400087947 */ /* 0x000fea000383ffff */
.L_x_73:
[----:B------:R-:W-:-:S07]  /*9a90*/  MOV R0, UR4 ;  /* 0x0000000400007c02 */ /* 0x000fce0008000f00 */
.L_x_213:
[----:B-1----:R1:W2:Y:S02]  /*9aa0*/  SYNCS.PHASECHK.TRANS64.TRYWAIT P0, [R0+URZ], R3 ;  /* 0x00000003000075a7 */ /* 0x0022a400080011ff */
[----:B--2---:R-:W-:Y:S05]  /*9ab0*/  @!P0 NANOSLEEP.SYNCS 0x989680 ;  /* 0x009896800000895d */ /* 0x004fea0003900000 */
[----:B------:R-:W2:Y:S02]  /*9ac0*/  @!P0 SYNCS.PHASECHK.TRANS64 P0, [R0+URZ], R3 ;  /* 0x00000003000085a7 */ /* 0x000ea400080010ff */
[----:B--2---:R-:W-:Y:S05]  /*9ad0*/  @!P0 BRA `(.L_x_213) ;  /* 0xfffffffc00f08947 */ /* 0x004fea000383ffff */
[----:B------:R-:W-:Y:S05]  /*9ae0*/  BRA `(.L_x_214) ;  /* 0xffffffa400147947 */ /* 0x000fea000383ffff */
.L_x_74:
[----:B------:R-:W-:-:S07]  /*9af0*/  MOV R0, UR4 ;  /* 0x0000000400007c02 */ /* 0x000fce0008000f00 */
.L_x_215:
[----:B-1----:R1:W2:Y:S02]  /*9b00*/  SYNCS.PHASECHK.TRANS64.TRYWAIT P0, [R0+URZ], R3 ;  /* 0x00000003000075a7 */ /* 0x0022a400080011ff */
[----:B--2---:R-:W-:Y:S05]  /*9b10*/  @!P0 NANOSLEEP.SYNCS 0x989680 ;  /* 0x009896800000895d */ /* 0x004fea0003900000 */
[----:B------:R-:W2:Y:S02]  /*9b20*/  @!P0 SYNCS.PHASECHK.TRANS64 P0, [R0+URZ], R3 ;  /* 0x00000003000085a7 */ /* 0x000ea400080010ff */
[----:B--2---:R-:W-:Y:S05]  /*9b30*/  @!P0 BRA `(.L_x_215) ;  /* 0xfffffffc00f08947 */ /* 0x004fea000383ffff */
[----:B------:R-:W-:Y:S05]  /*9b40*/  BRA `(.L_x_216) ;  /* 0xffffffa400207947 */ /* 0x000fea000383ffff */
.L_x_75:
[----:B------:R-:W-:-:S07]  /*9b50*/  MOV R0, UR4 ;  /* 0x0000000400007c02 */ /* 0x000fce0008000f00 */
.L_x_217:
[----:B-1----:R1:W2:Y:S02]  /*9b60*/  SYNCS.PHASECHK.TRANS64.TRYWAIT P0, [R0+URZ], R3 ;  /* 0x00000003000075a7 */ /* 0x0022a400080011ff */
[----:B--2---:R-:W-:Y:S05]  /*9b70*/  @!P0 NANOSLEEP.SYNCS 0x989680 ;  /* 0x009896800000895d */ /* 0x004fea0003900000 */
[----:B------:R-:W2:Y:S02]  /*9b80*/  @!P0 SYNCS.PHASECHK.TRANS64 P0, [R0+URZ], R3 ;  /* 0x00000003000085a7 */ /* 0x000ea400080010ff */
[----:B--2---:R-:W-:Y:S05]  /*9b90*/  @!P0 BRA `(.L_x_217) ;  /* 0xfffffffc00f08947 */ /* 0x004fea000383ffff */
[----:B------:R-:W-:Y:S05]  /*9ba0*/  BRA `(.L_x_218) ;  /* 0xffffffa4002c7947 */ /* 0x000fea000383ffff */
.L_x_76:
[----:B------:R-:W-:-:S07]  /*9bb0*/  MOV R0, UR4 ;  /* 0x0000000400007c02 */ /* 0x000fce0008000f00 */
.L_x_219:
[----:B-1----:R1:W2:Y:S02]  /*9bc0*/  SYNCS.PHASECHK.TRANS64.TRYWAIT P0, [R0+URZ], R3 ;  /* 0x00000003000075a7 */ /* 0x0022a400080011ff */
[----:B--2---:R-:W-:Y:S05]  /*9bd0*/  @!P0 NANOSLEEP.SYNCS 0x989680 ;  /* 0x009896800000895d */ /* 0x004fea0003900000 */
[----:B------:R-:W2:Y:S02]  /*9be0*/  @!P0 SYNCS.PHASECHK.TRANS64 P0, [R0+URZ], R3 ;  /* 0x00000003000085a7 */ /* 0x000ea400080010ff */
[----:B--2---:R-:W-:Y:S05]  /*9bf0*/  @!P0 BRA `(.L_x_219) ;  /* 0xfffffffc00f08947 */ /* 0x004fea000383ffff */
[----:B------:R-:W-:Y:S05]  /*9c00*/  BRA `(.L_x_220) ;  /* 0xffffffa400387947 */ /* 0x000fea000383ffff */
.L_x_77:
[----:B------:R-:W-:-:S07]  /*9c10*/  MOV R0, UR4 ;  /* 0x0000000400007c02 */ /* 0x000fce0008000f00 */
.L_x_221:
[----:B-1----:R1:W2:Y:S02]  /*9c20*/  SYNCS.PHASECHK.TRANS64.TRYWAIT P0, [R0+URZ], R3 ;  /* 0x00000003000075a7 */ /* 0x0022a400080011ff */
[----:B--2---:R-:W-:Y:S05]  /*9c30*/  @!P0 NANOSLEEP.SYNCS 0x989680 ;  /* 0x009896800000895d */ /* 0x004fea0003900000 */
[----:B------:R-:W2:Y:S02]  /*9c40*/  @!P0 SYNCS.PHASECHK.TRANS64 P0, [R0+URZ], R3 ;  /* 0x00000003000085a7 */ /* 0x000ea400080010ff */
[----:B--2---:R-:W-:Y:S05]  /*9c50*/  @!P0 BRA `(.L_x_221) ;  /* 0xfffffffc00f08947 */ /* 0x004fea000383ffff */
[----:B------:R-:W-:Y:S05]  /*9c60*/  BRA `(.L_x_222) ;  /* 0xffffffa400447947 */ /* 0x000fea000383ffff */
.L_x_78:
[----:B------:R-:W-:-:S07]  /*9c70*/  MOV R0, UR4 ;  /* 0x0000000400007c02 */ /* 0x000fce0008000f00 */
.L_x_223:
[----:B-1----:R1:W2:Y:S02]  /*9c80*/  SYNCS.PHASECHK.TRANS64.TRYWAIT P0, [R0+URZ], R3 ;  /* 0x00000003000075a7 */ /* 0x0022a400080011ff */
[----:B--2---:R-:W-:Y:S05]  /*9c90*/  @!P0 NANOSLEEP.SYNCS 0x989680 ;  /* 0x009896800000895d */ /* 0x004fea0003900000 */
[----:B------:R-:W2:Y:S02]  /*9ca0*/  @!P0 SYNCS.PHASECHK.TRANS64 P0, [R0+URZ], R3 ;  /* 0x00000003000085a7 */ /* 0x000ea400080010ff */
[----:B--2---:R-:W-:Y:S05]  /*9cb0*/  @!P0 BRA `(.L_x_223) ;  /* 0xfffffffc00f08947 */ /* 0x004fea000383ffff */
[----:B------:R-:W-:Y:S05]  /*9cc0*/  BRA `(.L_x_224) ;  /* 0xffffffa400507947 */ /* 0x000fea000383ffff */
.L_x_79:
[----:B------:R-:W-:-:S07]  /*9cd0*/  MOV R0, UR4 ;  /* 0x0000000400007c02 */ /* 0x000fce0008000f00 */
.L_x_225:
[----:B-1----:R1:W2:Y:S02]  /*9ce0*/  SYNCS.PHASECHK.TRANS64.TRYWAIT P0, [R0+URZ], R3 ;  /* 0x00000003000075a7 */ /* 0x0022a400080011ff */
[----:B--2---:R-:W-:Y:S05]  /*9cf0*/  @!P0 NANOSLEEP.SYNCS 0x989680 ;  /* 0x009896800000895d */ /* 0x004fea0003900000 */
[----:B------:R-:W2:Y:S02]  /*9d00*/  @!P0 SYNCS.PHASECHK.TRANS64 P0, [R0+URZ], R3 ;  /* 0x00000003000085a7 */ /* 0x000ea400080010ff */
[----:B--2---:R-:W-:Y:S05]  /*9d10*/  @!P0 BRA `(.L_x_225) ;  /* 0xfffffffc00f08947 */ /* 0x004fea000383ffff */
[----:B------:R-:W-:Y:S05]  /*9d20*/  BRA `(.L_x_226) ;  /* 0xffffffa4005c7947 */ /* 0x000fea000383ffff */
.L_x_80:
[----:B------:R-:W-:-:S07]  /*9d30*/  MOV R0, UR4 ;  /* 0x0000000400007c02 */ /* 0x000fce0008000f00 */
.L_x_227:
[----:B-1----:R1:W2:Y:S02]  /*9d40*/  SYNCS.PHASECHK.TRANS64.TRYWAIT P0, [R0+URZ], R3 ;  /* 0x00000003000075a7 */ /* 0x0022a400080011ff */
[----:B--2---:R-:W-:Y:S05]  /*9d50*/  @!P0 NANOSLEEP.SYNCS 0x989680 ;  /* 0x009896800000895d */ /* 0x004fea0003900000 */
[----:B------:R-:W2:Y:S02]  /*9d60*/  @!P0 SYNCS.PHASECHK.TRANS64 P0, [R0+URZ], R3 ;  /* 0x00000003000085a7 */ /* 0x000ea400080010ff */
[----:B--2---:R-:W-:Y:S05]  /*9d70*/  @!P0 BRA `(.L_x_227) ;  /* 0xfffffffc00f08947 */ /* 0x004fea000383ffff */
[----:B------:R-:W-:Y:S05]  /*9d80*/  BRA `(.L_x_228) ;  /* 0xffffffa400687947 */ /* 0x000fea000383ffff */
.L_x_81:
[----:B------:R-:W-:-:S07]  /*9d90*/  MOV R0, UR4 ;  /* 0x0000000400007c02 */ /* 0x000fce0008000f00 */
.L_x_229:
[----:B-1----:R1:W2:Y:S02]  /*9da0*/  SYNCS.PHASECHK.TRANS64.TRYWAIT P0, [R0+URZ], R3 ;  /* 0x00000003000075a7 */ /* 0x0022a400080011ff */
[----:B--2---:R-:W-:Y:S05]  /*9db0*/  @!P0 NANOSLEEP.SYNCS 0x989680 ;  /* 0x009896800000895d */ /* 0x004fea0003900000 */
[----:B------:R-:W2:Y:S02]  /*9dc0*/  @!P0 SYNCS.PHASECHK.TRANS64 P0, [R0+URZ], R3 ;  /* 0x00000003000085a7 */ /* 0x000ea400080010ff */
[----:B--2---:R-:W-:Y:S05]  /*9dd0*/  @!P0 BRA `(.L_x_229) ;  /* 0xfffffffc00f08947 */ /* 0x004fea000383ffff */
[----:B------:R-:W-:Y:S05]  /*9de0*/  BRA `(.L_x_230) ;  /* 0xffffffa400747947 */ /* 0x000fea000383ffff */
.L_x_82:
[----:B------:R-:W-:-:S07]  /*9df0*/  MOV R0, UR4 ;  /* 0x0000000400007c02 */ /* 0x000fce0008000f00 */
.L_x_231:
[----:B-1----:R1:W2:Y:S02]  /*9e00*/  SYNCS.PHASECHK.TRANS64.TRYWAIT P0, [R0+URZ], R3 ;  /* 0x00000003000075a7 */ /* 0x0022a400080011ff */
[----:B--2---:R-:W-:Y:S05]  /*9e10*/  @!P0 NANOSLEEP.SYNCS 0x989680 ;  /* 0x009896800000895d */ /* 0x004fea0003900000 */
[----:B------:R-:W2:Y:S02]  /*9e20*/  @!P0 SYNCS.PHASECHK.TRANS64 P0, [R0+URZ], R3 ;  /* 0x00000003000085a7 */ /* 0x000ea400080010ff */
[----:B--2---:R-:W-:Y:S05]  /*9e30*/  @!P0 BRA `(.L_x_231) ;  /* 0xfffffffc00f08947 */ /* 0x004fea000383ffff */
[----:B------:R-:W-:Y:S05]  /*9e40*/  BRA `(.L_x_232) ;  /* 0xffffffa400807947 */ /* 0x000fea000383ffff */
.L_x_83:
[----:B------:R-:W-:-:S07]  /*9e50*/  MOV R0, UR4 ;  /* 0x0000000400007c02 */ /* 0x000fce0008000f00 */
.L_x_233:
[----:B-1----:R1:W2:Y:S02]  /*9e60*/  SYNCS.PHASECHK.TRANS64.TRYWAIT P0, [R0+URZ], R3 ;  /* 0x00000003000075a7 */ /* 0x0022a400080011ff */
[----:B--2---:R-:W-:Y:S05]  /*9e70*/  @!P0 NANOSLEEP.SYNCS 0x989680 ;  /* 0x009896800000895d */ /* 0x004fea0003900000 */
[----:B------:R-:W2:Y:S02]  /*9e80*/  @!P0 SYNCS.PHASECHK.TRANS64 P0, [R0+URZ], R3 ;  /* 0x00000003000085a7 */ /* 0x000ea400080010ff */
[----:B--2---:R-:W-:Y:S05]  /*9e90*/  @!P0 BRA `(.L_x_233) ;  /* 0xfffffffc00f08947 */ /* 0x004fea000383ffff */
[----:B------:R-:W-:Y:S05]  /*9ea0*/  BRA `(.L_x_234) ;  /* 0xffffffa4008c7947 */ /* 0x000fea000383ffff */
.L_x_86:
[----:B-1----:R1:W2:Y:S02]  /*9eb0*/  SYNCS.PHASECHK.TRANS64.TRYWAIT P0, [R2+URZ+0x310], R4 ;  /* 0x00031004020075a7 */ /* 0x0022a400080011ff */
[----:B--2---:R-:W-:Y:S05]  /*9ec0*/  @!P0 NANOSLEEP.SYNCS 0x989680 ;  /* 0x009896800000895d */ /* 0x004fea0003900000 */
[----:B------:R-:W2:Y:S02]  /*9ed0*/  @!P0 SYNCS.PHASECHK.TRANS64 P0, [R2+URZ+0x310], R4 ;  /* 0x00031004020085a7 */ /* 0x000ea400080010ff */
[----:B--2---:R-:W-:Y:S05]  /*9ee0*/  @!P0 BRA `(.L_x_86) ;  /* 0xfffffffc00f08947 */ /* 0x004fea000383ffff */
[----:B------:R-:W-:Y:S05]  /*9ef0*/  BRA `(.L_x_235) ;  /* 0xffffffa400e87947 */ /* 0x000fea000383ffff */
.L_x_87:
[----:B------:R-:W-:-:S07]  /*9f00*/  MOV R2, UR5 ;  /* 0x0000000500027c02 */ /* 0x000fce0008000f00 */
.L_x_236:
[----:B-1----:R1:W2:Y:S02]  /*9f10*/  SYNCS.PHASECHK.TRANS64.TRYWAIT P0, [R2+URZ+0x2c0], R5 ;  /* 0x0002c005020075a7 */ /* 0x0022a400080011ff */
[----:B--2---:R-:W-:Y:S05]  /*9f20*/  @!P0 NANOSLEEP.SYNCS 0x989680 ;  /* 0x009896800000895d */ /* 0x004fea0003900000 */
[----:B------:R-:W2:Y:S02]  /*9f30*/  @!P0 SYNCS.PHASECHK.TRANS64 P0, [R2+URZ+0x2c0], R5 ;  /* 0x0002c005020085a7 */ /* 0x000ea400080010ff */
[----:B--2---:R-:W-:Y:S05]  /*9f40*/  @!P0 BRA `(.L_x_236) ;  /* 0xfffffffc00f08947 */ /* 0x004fea000383ffff */
[----:B------:R-:W-:Y:S05]  /*9f50*/  BRA `(.L_x_237) ;  /* 0xffffffa400f87947 */ /* 0x000fea000383ffff */
.L_x_88:
[----:B-1----:R1:W2:Y:S02]  /*9f60*/  SYNCS.PHASECHK.TRANS64.TRYWAIT P1, [R2+URZ+0x2b0], R4 ;  /* 0x0002b004020075a7 */ /* 0x0022a400080211ff */
[----:B--2---:R-:W-:Y:S05]  /*9f70*/  @!P1 NANOSLEEP.SYNCS 0x989680 ;  /* 0x009896800000995d */ /* 0x004fea0003900000 */
[----:B------:R-:W2:Y:S02]  /*9f80*/  @!P1 SYNCS.PHASECHK.TRANS64 P1, [R2+URZ+0x2b0], R4 ;  /* 0x0002b004020095a7 */ /* 0x000ea400080210ff */
[----:B--2---:R-:W-:Y:S05]  /*9f90*/  @!P1 BRA `(.L_x_88) ;  /* 0xfffffffc00f09947 */ /* 0x004fea000383ffff */
[----:B------:R-:W-:Y:S05]  /*9fa0*/  BRA `(.L_x_238) ;  /* 0xffffffa800287947 */ /* 0x000fea000383ffff */
.L_x_91:
[----:B------:R-:W-:-:S07]  /*9fb0*/  MOV R0, UR5 ;  /* 0x0000000500007c02 */ /* 0x000fce0008000f00 */
.L_x_239:
[----:B-1----:R1:W2:Y:S02]  /*9fc0*/  SYNCS.PHASECHK.TRANS64.TRYWAIT P0, [R0+URZ+0x2c0], R2 ;  /* 0x0002c002000075a7 */ /* 0x0022a400080011ff */
[----:B--2---:R-:W-:Y:S05]  /*9fd0*/  @!P0 NANOSLEEP.SYNCS 0x989680 ;  /* 0x009896800000895d */ /* 0x004fea0003900000 */
[----:B------:R-:W2:Y:S02]  /*9fe0*/  @!P0 SYNCS.PHASECHK.TRANS64 P0, [R0+URZ+0x2c0], R2 ;  /* 0x0002c002000085a7 */ /* 0x000ea400080010ff */
[----:B--2---:R-:W-:Y:S05]  /*9ff0*/  @!P0 BRA `(.L_x_239) ;  /* 0xfffffffc00f08947 */ /* 0x004fea000383ffff */
[----:B------:R-:W-:Y:S05]  /*a000*/  BRA `(.L_x_90) ;  /* 0xffffffa8007c7947 */ /* 0x000fea000383ffff */
.L_x_100:
[----:B-1----:R-:W-:-:S04]  /*a010*/  MOV R5, UR4 ;  /* 0x0000000400057c02 */ /* 0x002fc80008000f00 */
[----:B------:R1:W2:Y:S03]  /*a020*/  SYNCS.PHASECHK.TRANS64.TRYWAIT P0, [R5+URZ+0x8], R6 ;  /* 0x00000806050075a7 */ /* 0x0002a600080011ff */
[----:B--2---:R-:W-:Y:S05]  /*a030*/  @!P0 NANOSLEEP.SYNCS 0x989680 ;  /* 0x009896800000895d */ /* 0x004fea0003900000 */
[----:B------:R-:W2:Y:S02]  /*a040*/  @!P0 SYNCS.PHASECHK.TRANS64 P0, [R5+URZ+0x8], R6 ;  /* 0x00000806050085a7 */ /* 0x000ea400080010ff */
[----:B--2---:R-:W-:Y:S05]  /*a050*/  @!P0 BRA `(.L_x_100) ;  /* 0xfffffffc00ec8947 */ /* 0x004fea000383ffff */
[----:B------:R-:W-:Y:S05]  /*a060*/  BRA `(.L_x_99) ;  /* 0xffffffac00307947 */ /* 0x000fea000383ffff */
.L_x_102:
[----:B------:R-:W-:Y:S01]  /*a070*/  BSSY B0, `(.L_x_240) ;  /* 0x0000006000007945 */ /* 0x000fe20003800000 */
[----:B------:R-:W-:-:S07]  /*a080*/  MOV R15, 0xffffffff ;  /* 0xffffffff000f7802 */ /* 0x000fce0000000f00 */
[----:B-1---5:R-:W-:Y:S05]  /*a090*/  WARPSYNC.COLLECTIVE R15, `(.L_x_241) ;  /* 0x000000000f0c7348 */ /* 0x022fea0003c00000 */
[----:B------:R-:W-:Y:S02]  /*a0a0*/  ELECT P6, UR79, PT ;  /* 0x00000000004f782f */ /* 0x000fe400038c0000 */
[----:B------:R-:W-:Y:S01]  /*a0b0*/  MOV R14, UR79 ;  /* 0x0000004f000e7c02 */ /* 0x000fe20008000f00 */
[----:B-1---5:R-:W-:Y:S10]  /*a0c0*/  ENDCOLLECTIVE ;  /* 0x000000000000791b */ /* 0x022ff40003800000 */
.L_x_241:
[----:B------:R-:W-:Y:S05]  /*a0d0*/  BSYNC B0 ;  /* 0x0000000000007941 */ /* 0x000fea0003800000 */
.L_x_240:
[----:B------:R-:W-:Y:S01]  /*a0e0*/  PLOP3.LUT P0, PT, P6, PT, PT, 0x80, 0x8 ;  /* 0x000000000008781c */ /* 0x000fe2000370f070 */
[----:B------:R-:W-:-:S12]  /*a0f0*/  BRA `(.L_x_242) ;  /* 0xffffffac005c7947 */ /* 0x000fd8000383ffff */
.L_x_104:
[----:B-1----:R-:W-:-:S04]  /*a100*/  MOV R0, UR4 ;  /* 0x0000000400007c02 */ /* 0x002fc80008000f00 */
[----:B------:R1:W2:Y:S03]  /*a110*/  SYNCS.PHASECHK.TRANS64.TRYWAIT P0, [R0+URZ+0x8], R4 ;  /* 0x00000804000075a7 */ /* 0x0002a600080011ff */
[----:B--2---:R-:W-:Y:S05]  /*a120*/  @!P0 NANOSLEEP.SYNCS 0x989680 ;  /* 0x009896800000895d */ /* 0x004fea0003900000 */
[----:B------:R-:W2:Y:S02]  /*a130*/  @!P0 SYNCS.PHASECHK.TRANS64 P0, [R0+URZ+0x8], R4 ;  /* 0x00000804000085a7 */ /* 0x000ea400080010ff */
[----:B--2---:R-:W-:Y:S05]  /*a140*/  @!P0 BRA `(.L_x_104) ;  /* 0xfffffffc00ec8947 */ /* 0x004fea000383ffff */
[----:B------:R-:W-:Y:S05]  /*a150*/  BRA `(.L_x_103) ;  /* 0xffffffac00607947 */ /* 0x000fea000383ffff */
.L_x_105:
[----:B-1----:R1:W2:Y:S02]  /*a160*/  SYNCS.PHASECHK.TRANS64.TRYWAIT P0, [R0+URZ+0x2b0], R4 ;  /* 0x0002b004000075a7 */ /* 0x0022a400080011ff */
[----:B--2---:R-:W-:Y:S05]  /*a170*/  @!P0 NANOSLEEP.SYNCS 0x989680 ;  /* 0x009896800000895d */ /* 0x004fea0003900000 */
[----:B------:R-:W2:Y:S02]  /*a180*/  @!P0 SYNCS.PHASECHK.TRANS64 P0, [R0+URZ+0x2b0], R4 ;  /* 0x0002b004000085a7 */ /* 0x000ea400080010ff */
[----:B--2---:R-:W-:Y:S05]  /*a190*/  @!P0 BRA `(.L_x_105) ;  /* 0xfffffffc00f08947 */ /* 0x004fea000383ffff */
[----:B------:R-:W-:Y:S05]  /*a1a0*/  BRA `(.L_x_243) ;  /* 0xffffffb000347947 */ /* 0x000fea000383ffff */
.L_x_107:
[----:B------:R-:W-:-:S07]  /*a1b0*/  MOV R0, UR9 ;  /* 0x0000000900007c02 */ /* 0x000fce0008000f00 */
.L_x_244:
[----:B-1----:R1:W2:Y:S02]  /*a1c0*/  SYNCS.PHASECHK.TRANS64.TRYWAIT P0, [R0+URZ+0x2f0], R4 ;  /* 0x0002f004000075a7 */ /* 0x0022a400080011ff */
[----:B--2---:R-:W-:Y:S05]  /*a1d0*/  @!P0 NANOSLEEP.SYNCS 0x989680 ;  /* 0x009896800000895d */ /* 0x004fea0003900000 */
[----:B------:R-:W2:Y:S02]  /*a1e0*/  @!P0 SYNCS.PHASECHK.TRANS64 P0, [R0+URZ+0x2f0], R4 ;  /* 0x0002f004000085a7 */ /* 0x000ea400080010ff */
[----:B--2---:R-:W-:Y:S05]  /*a1f0*/  @!P0 BRA `(.L_x_244) ;  /* 0xfffffffc00f08947 */ /* 0x004fea000383ffff */
[----:B------:R-:W-:Y:S05]  /*a200*/  BRA `(.L_x_245) ;  /* 0xffffffb0007c7947 */ /* 0x000fea000383ffff */
.L_x_110:
[----:B------:R-:W-:Y:S07]  /*a210*/  MOV R0, UR7 ;  /* 0x0000000700007c02 */ /* 0x000fee0008000f00 */
.L_x_246:
[----:B-1----:R1:W2:Y:S02]  /*a220*/  SYNCS.PHASECHK.TRANS64.TRYWAIT P0, [R0+URZ], R4 ;  /* 0x00000004000075a7 */ /* 0x0022a400080011ff */
[----:B--2---:R-:W-:Y:S05]  /*a230*/  @!P0 NANOSLEEP.SYNCS 0x989680 ;  /* 0x009896800000895d */ /* 0x004fea0003900000 */
[----:B------:R-:W2:Y:S02]  /*a240*/  @!P0 SYNCS.PHASECHK.TRANS64 P0, [R0+URZ], R4 ;  /* 0x00000004000085a7 */ /* 0x000ea400080010ff */
[----:B--2---:R-:W-:Y:S05]  /*a250*/  @!P0 BRA `(.L_x_246) ;  /* 0xfffffffc00f08947 */ /* 0x004fea000383ffff */
[----:B------:R-:W-:Y:S05]  /*a260*/  BRA `(.L_x_109) ;  /* 0xffffffb000947947 */ /* 0x000fea000383ffff */
.L_x_114:
[----:B-1----:R-:W-:-:S07]  /*a270*/  MOV R0, UR7 ;  /* 0x0000000700007c02 */ /* 0x002fce0008000f00 */
.L_x_247:
[----:B-1----:R1:W2:Y:S02]  /*a280*/  SYNCS.PHASECHK.TRANS64.TRYWAIT P0, [R0+URZ], R2 ;  /* 0x00000002000075a7 */ /* 0x0022a400080011ff */
[----:B--2---:R-:W-:Y:S05]  /*a290*/  @!P0 NANOSLEEP.SYNCS 0x989680 ;  /* 0x009896800000895d */ /* 0x004fea0003900000 */
[----:B------:R-:W2:Y:S02]  /*a2a0*/  @!P0 SYNCS.PHASECHK.TRANS64 P0, [R0+URZ], R2 ;  /* 0x00000002000085a7 */ /* 0x000ea400080010ff */
[----:B--2---:R-:W-:Y:S05]  /*a2b0*/  @!P0 BRA `(.L_x_247) ;  /* 0xfffffffc00f08947 */ /* 0x004fea000383ffff */
[----:B------:R-:W-:Y:S05]  /*a2c0*/  BRA `(.L_x_248) ;  /* 0xffffffb4004c7947 */ /* 0x000fea000383ffff */
.L_x_115:
[----:B------:R-:W-:-:S07]  /*a2d0*/  MOV R0, UR7 ;  /* 0x0000000700007c02 */ /* 0x000fce0008000f00 */
.L_x_249:
[----:B-1----:R1:W2:Y:S02]  /*a2e0*/  SYNCS.PHASECHK.TRANS64.TRYWAIT P0, [R0+URZ], R3 ;  /* 0x00000003000075a7 */ /* 0x0022a400080011ff */
[----:B--2---:R-:W-:Y:S05]  /*a2f0*/  @!P0 NANOSLEEP.SYNCS 0x989680 ;  /* 0x009896800000895d */ /* 0x004fea0003900000 */
[----:B------:R-:W2:Y:S02]  /*a300*/  @!P0 SYNCS.PHASECHK.TRANS64 P0, [R0+URZ], R3 ;  /* 0x00000003000085a7 */ /* 0x000ea400080010ff */
[----:B--2---:R-:W-:Y:S05]  /*a310*/  @!P0 BRA `(.L_x_249) ;  /* 0xfffffffc00f08947 */ /* 0x004fea000383ffff */
[----:B------:R-:W-:Y:S05]  /*a320*/  BRA `(.L_x_250) ;  /* 0xffffffb400587947 */ /* 0x000fea000383ffff */
.L_x_116:
[----:B------:R-:W-:-:S07]  /*a330*/  MOV R0, UR7 ;  /* 0x0000000700007c02 */ /* 0x000fce0008000f00 */
.L_x_251:
[----:B-1----:R1:W2:Y:S02]  /*a340*/  SYNCS.PHASECHK.TRANS64.TRYWAIT P0, [R0+URZ], R3 ;  /* 0x00000003000075a7 */ /* 0x0022a400080011ff */
[----:B--2---:R-:W-:Y:S05]  /*a350*/  @!P0 NANOSLEEP.SYNCS 0x989680 ;  /* 0x009896800000895d */ /* 0x004fea0003900000 */
[----:B------:R-:W2:Y:S02]  /*a360*/  @!P0 SYNCS.PHASECHK.TRANS64 P0, [R0+URZ], R3 ;  /* 0x00000003000085a7 */ /* 0x000ea400080010ff */
[----:B--2---:R-:W-:Y:S05]  /*a370*/  @!P0 BRA `(.L_x_251) ;  /* 0xfffffffc00f08947 */ /* 0x004fea000383ffff */
[----:B------:R-:W-:Y:S05]  /*a380*/  BRA `(.L_x_252) ;  /* 0xffffffb400647947 */ /* 0x000fea000383ffff */
.L_x_119:
[----:B------:R-:W-:-:S07]  /*a390*/  MOV R0, UR6 ;  /* 0x0000000600007c02 */ /* 0x000fce0008000f00 */
.L_x_253:
[----:B-1----:R1:W2:Y:S02]  /*a3a0*/  SYNCS.PHASECHK.TRANS64.TRYWAIT P1, [R0+URZ+0x330], R2 ;  /* 0x00033002000075a7 */ /* 0x0022a400080211ff */
[----:B--2---:R-:W-:Y:S05]  /*a3b0*/  @!P1 NANOSLEEP.SYNCS 0x989680 ;  /* 0x009896800000995d */ /* 0x004fea0003900000 */
[----:B------:R-:W2:Y:S02]  /*a3c0*/  @!P1 SYNCS.PHASECHK.TRANS64 P1, [R0+URZ+0x330], R2 ;  /* 0x00033002000095a7 */ /* 0x000ea400080210ff */
[----:B--2---:R-:W-:Y:S05]  /*a3d0*/  @!P1 BRA `(.L_x_253) ;  /* 0xfffffffc00f09947 */ /* 0x004fea000383ffff */
[----:B------:R-:W-:Y:S05]  /*a3e0*/  BRA `(.L_x_254) ;  /* 0xffffffb400b07947 */ /* 0x000fea000383ffff */
.L_x_124:
[----:B---3--:R3:W1:Y:S02]  /*a3f0*/  SYNCS.PHASECHK.TRANS64.TRYWAIT P0, [R7+URZ+0x2b0], R0 ;  /* 0x0002b000070075a7 */ /* 0x00866400080011ff */
[----:B-1----:R-:W-:Y:S05]  /*a400*/  @!P0 NANOSLEEP.SYNCS 0x989680 ;  /* 0x009896800000895d */ /* 0x002fea0003900000 */
[----:B------:R-:W1:Y:S02]  /*a410*/  @!P0 SYNCS.PHASECHK.TRANS64 P0, [R7+URZ+0x2b0], R0 ;  /* 0x0002b000070085a7 */ /* 0x000e6400080010ff */
[----:B-1----:R-:W-:Y:S05]  /*a420*/  @!P0 BRA `(.L_x_124) ;  /* 0xfffffffc00f08947 */ /* 0x002fea000383ffff */
[----:B------:R-:W-:Y:S05]  /*a430*/  BRA `(.L_x_255) ;  /* 0xffffffb800c87947 */ /* 0x000fea000383ffff */
.L_x_127:
[----:B-1----:R-:W-:Y:S07]  /*a440*/  MOV R0, UR19 ;  /* 0x0000001300007c02 */ /* 0x002fee0008000f00 */
.L_x_256:
[----:B-1----:R1:W2:Y:S02]  /*a450*/  SYNCS.PHASECHK.TRANS64.TRYWAIT P2, [R0+URZ+0x2a8], R7 ;  /* 0x0002a807000075a7 */ /* 0x0022a400080411ff */
[----:B--2---:R-:W-:Y:S05]  /*a460*/  @!P2 NANOSLEEP.SYNCS 0x989680 ;  /* 0x009896800000a95d */ /* 0x004fea0003900000 */
[----:B------:R-:W2:Y:S02]  /*a470*/  @!P2 SYNCS.PHASECHK.TRANS64 P2, [R0+URZ+0x2a8], R7 ;  /* 0x0002a8070000a5a7 */ /* 0x000ea400080410ff */
[----:B--2---:R-:W-:Y:S05]  /*a480*/  @!P2 BRA `(.L_x_256) ;  /* 0xfffffffc00f0a947 */ /* 0x004fea000383ffff */
[----:B------:R-:W-:Y:S05]  /*a490*/  BRA `(.L_x_126) ;  /* 0xffffffc000107947 */ /* 0x000fea000383ffff */
.L_x_130:
[----:B-1----:R-:W-:Y:S07]  /*a4a0*/  MOV R0, UR19 ;  /* 0x0000001300007c02 */ /* 0x002fee0008000f00 */
.L_x_257:
[----:B-1----:R1:W2:Y:S02]  /*a4b0*/  SYNCS.PHASECHK.TRANS64.TRYWAIT P0, [R0+URZ+0x298], R6 ;  /* 0x00029806000075a7 */ /* 0x0022a400080011ff */
[----:B--2---:R-:W-:Y:S05]  /*a4c0*/  @!P0 NANOSLEEP.SYNCS 0x989680 ;  /* 0x009896800000895d */ /* 0x004fea0003900000 */
[----:B------:R-:W2:Y:S02]  /*a4d0*/  @!P0 SYNCS.PHASECHK.TRANS64 P0, [R0+URZ+0x298], R6 ;  /* 0x00029806000085a7 */ /* 0x000ea400080010ff */
[----:B--2---:R-:W-:Y:S05]  /*a4e0*/  @!P0 BRA `(.L_x_257) ;  /* 0xfffffffc00f08947 */ /* 0x004fea000383ffff */
[----:B------:R-:W-:Y:S05]  /*a4f0*/  BRA `(.L_x_258) ;  /* 0xffffffc0005c7947 */ /* 0x000fea000383ffff */
.L_x_133:
[----:B--2---:R2:W4:Y:S02]  /*a500*/  SYNCS.PHASECHK.TRANS64.TRYWAIT P0, [R3+URZ+0x2b0], R0 ;  /* 0x0002b000030075a7 */ /* 0x00452400080011ff */
[----:B----4-:R-:W-:Y:S05]  /*a510*/  @!P0 NANOSLEEP.SYNCS 0x989680 ;  /* 0x009896800000895d */ /* 0x010fea0003900000 */
[----:B------:R-:W4:Y:S02]  /*a520*/  @!P0 SYNCS.PHASECHK.TRANS64 P0, [R3+URZ+0x2b0], R0 ;  /* 0x0002b000030085a7 */ /* 0x000f2400080010ff */
[----:B----4-:R-:W-:Y:S05]  /*a530*/  @!P0 BRA `(.L_x_133) ;  /* 0xfffffffc00f08947 */ /* 0x010fea000383ffff */
[----:B------:R-:W-:Y:S05]  /*a540*/  BRA `(.L_x_259) ;  /* 0xffffffc400987947 */ /* 0x000fea000383ffff */
.L_x_144:
[----:B-1----:R-:W-:Y:S04]  /*a550*/  MOV R0, UR57 ;  /* 0x0000003900007c02 */ /* 0x002fe80008000f00 */
[----:B------:R1:W2:Y:S03]  /*a560*/  SYNCS.PHASECHK.TRANS64.TRYWAIT P1, [R0+URZ+0x290], R3 ;  /* 0x00029003000075a7 */ /* 0x0002a600080211ff */
[----:B--2---:R-:W-:Y:S05]  /*a570*/  @!P1 NANOSLEEP.SYNCS 0x989680 ;  /* 0x009896800000995d */ /* 0x004fea0003900000 */
[----:B------:R-:W2:Y:S02]  /*a580*/  @!P1 SYNCS.PHASECHK.TRANS64 P1, [R0+URZ+0x290], R3 ;  /* 0x00029003000095a7 */ /* 0x000ea400080210ff */
[----:B--2---:R-:W-:Y:S05]  /*a590*/  @!P1 BRA `(.L_x_144) ;  /* 0xfffffffc00ec9947 */ /* 0x004fea000383ffff */
[----:B------:R-:W-:Y:S05]  /*a5a0*/  BRA `(.L_x_143) ;  /* 0xffffffd000c47947 */ /* 0x000fea000383ffff */
.L_x_146:
[----:B------:R1:W1:Y:S02]  /*a5b0*/  SYNCS.PHASECHK.TRANS64.TRYWAIT P1, [R143+URZ+0x2d0], R4 ;  /* 0x0002d0048f0075a7 */ /* 0x00026400080211ff */
[----:B-1----:R-:W-:Y:S05]  /*a5c0*/  @!P1 NANOSLEEP.SYNCS 0x989680 ;  /* 0x009896800000995d */ /* 0x002fea0003900000 */
[----:B------:R-:W1:Y:S02]  /*a5d0*/  @!P1 SYNCS.PHASECHK.TRANS64 P1, [R143+URZ+0x2d0], R4 ;  /* 0x0002d0048f0095a7 */ /* 0x000e6400080210ff */
[----:B-1----:R-:W-:Y:S05]  /*a5e0*/  @!P1 BRA `(.L_x_146) ;  /* 0xfffffffc00f09947 */ /* 0x002fea000383ffff */
[----:B------:R-:W-:Y:S05]  /*a5f0*/  BRA `(.L_x_145) ;  /* 0xffffffd400087947 */ /* 0x000fea000383ffff */
        .weak           $__internal_0_$__cuda_sm10x_tcgen05_guardrail_trap_col_being_dealloced_not_returned_by_alloc
        .type           $__internal_0_$__cuda_sm10x_tcgen05_guardrail_trap_col_being_dealloced_not_returned_by_alloc,@function
        .size           $__internal_0_$__cuda_sm10x_tcgen05_guardrail_trap_col_being_dealloced_not_returned_by_alloc,($__internal_1_$__cuda_sm10x_tcgen05_guardrail_trap_phase_invalid_during_alloc - $__internal_0_$__cuda_sm10x_tcgen05_guardrail_trap_col_being_dealloced_not_returned_by_alloc)
$__internal_0_$__cuda_sm10x_tcgen05_guardrail_trap_col_being_dealloced_not_returned_by_alloc:
[----:B------:R-:W-:Y:S05]  /*a600*/  BPT.TRAP 0x1 ;  /* 0x000000040000795c */ /* 0x000fea0000300000 */
[----:B------:R-:W-:-:S04]  /*a610*/  HFMA2 R3, -RZ, RZ, 0, 0 ;  /* 0x00000000ff037431 */ /* 0x000fc800000001ff */
[----:B------:R-:W-:Y:S05]  /*a620*/  RET.REL.NODEC R2 `(_ZN7cutlass13device_kernelINS_4gemm6kernel13GemmUniversalIN4cute5tupleIJiiiiEEENS1_10collective13CollectiveMmaINS1_35MainloopSm100TmaUmmaWarpSpecializedILi41ELi2ELi4ENS5_IJNS4_1CILi4EEESB_NSA_ILi1EEEEEEEENS5_IJNSA_ILi256EEENSA_ILi64EEENSA_ILi32EEEEEENS_12float_e5m2_tENS5_IJlSC_lEEESJ_SK_NS4_8TiledMMAINS4_8MMA_AtomIJNS4_10MMA_TraitsINS4_25SM100_MMA_F8F6F4_2x1SM_SSEJSJ_SJ_fSF_SG_NS4_17integral_constantINS4_4UMMA5MajorELSR_0EEESS_NSP_INSQ_7ScaleInELST_0EEESU_EEEEEENS4_6LayoutINS5_IJSC_SC_SC_EEENS5_IJNSA_ILi0EEESZ_SZ_EEEEENS5_IJNS4_10UnderscoreES12_S12_EEEEENS4_28SM100_TMA_2SM_LOAD_MULTICASTENS4_14ComposedLayoutINS4_7SwizzleILi1ELi4ELi3EEENS4_18smem_ptr_flag_bitsILi8EEENSX_INS5_IJNSA_ILi8EEESH_EEENS5_IJSH_SC_EEEEEEEvNS4_8identityES15_S1F_vS1G_EENS_8epilogue10collective18CollectiveEpilogueINS1I_23Sm100TmaWarpSpecializedILi1ELi1ELi64ELb0ELb0EEEJNS5_IJNSA_ILi128EEESG_SH_EEENS5_IJNSX_IS1N_SC_EENSX_ISG_SC_EEEEESJ_SK_SJ_SK_NS1I_6fusion15FusionCallbacksIS1M_NS1S_17LinearCombinationISJ_fSJ_fLNS_15FloatRoundStyleE2EEES1O_S1R_JEEENS4_5SM1004TMEM4LOAD26SM100_TMEM_LOAD_32dp32b64xENS4_13SM90_TMA_LOADENS16_INS17_ILi2ELi4ELi3EEES1A_NSX_INS5_IJS1B_SG_EEENS5_IJSG_SC_EEEEEEENS4_39AutoVectorizingCopyWithAssumedAlignmentILi128EEENS4_14SM90_TMA_STOREES27_S29_S29_EEEvvEEEEvNT_6ParamsE) ;  /* 0xffffff5802747950 */ /* 0x000fea0003c3ffff */
        .weak           $__internal_1_$__cuda_sm10x_tcgen05_guardrail_trap_phase_invalid_during_alloc
        .type           $__internal_1_$__cuda_sm10x_tcgen05_guardrail_trap_phase_invalid_during_alloc,@function
        .size           $__internal_1_$__cuda_sm10x_tcgen05_guardrail_trap_phase_invalid_during_alloc,($__internal_2_$__cuda_sm10x_tcgen05_guardrail_trap_unallocated_columns_being_dealloced - $__internal_1_$__cuda_sm10x_tcgen05_guardrail_trap_phase_invalid_during_alloc)
$__internal_1_$__cuda_sm10x_tcgen05_guardrail_trap_phase_invalid_during_alloc:
[----:B------:R-:W-:Y:S05]  /*a630*/  BPT.TRAP 0x1 ;  /* 0x000000040000795c */ /* 0x000fea0000300000 */
[----:B------:R-:W-:-:S04]  /*a640*/  MOV R5, 0x0 ;  /* 0x0000000000057802 */ /* 0x000fc80000000f00 */
[----:B------:R-:W-:Y:S05]  /*a650*/  RET.REL.NODEC R4 `(_ZN7cutlass13device_kernelINS_4gemm6kernel13GemmUniversalIN4cute5tupleIJiiiiEEENS1_10collective13CollectiveMmaINS1_35MainloopSm100TmaUmmaWarpSpecializedILi41ELi2ELi4ENS5_IJNS4_1CILi4EEESB_NSA_ILi1EEEEEEEENS5_IJNSA_ILi256EEENSA_ILi64EEENSA_ILi32EEEEEENS_12float_e5m2_tENS5_IJlSC_lEEESJ_SK_NS4_8TiledMMAINS4_8MMA_AtomIJNS4_10MMA_TraitsINS4_25SM100_MMA_F8F6F4_2x1SM_SSEJSJ_SJ_fSF_SG_NS4_17integral_constantINS4_4UMMA5MajorELSR_0EEESS_NSP_INSQ_7ScaleInELST_0EEESU_EEEEEENS4_6LayoutINS5_IJSC_SC_SC_EEENS5_IJNSA_ILi0EEESZ_SZ_EEEEENS5_IJNS4_10UnderscoreES12_S12_EEEEENS4_28SM100_TMA_2SM_LOAD_MULTICASTENS4_14ComposedLayoutINS4_7SwizzleILi1ELi4ELi3EEENS4_18smem_ptr_flag_bitsILi8EEENSX_INS5_IJNSA_ILi8EEESH_EEENS5_IJSH_SC_EEEEEEEvNS4_8identityES15_S1F_vS1G_EENS_8epilogue10collective18CollectiveEpilogueINS1I_23Sm100TmaWarpSpecializedILi1ELi1ELi64ELb0ELb0EEEJNS5_IJNSA_ILi128EEESG_SH_EEENS5_IJNSX_IS1N_SC_EENSX_ISG_SC_EEEEESJ_SK_SJ_SK_NS1I_6fusion15FusionCallbacksIS1M_NS1S_17LinearCombinationISJ_fSJ_fLNS_15FloatRoundStyleE2EEES1O_S1R_JEEENS4_5SM1004TMEM4LOAD26SM100_TMEM_LOAD_32dp32b64xENS4_13SM90_TMA_LOADENS16_INS17_ILi2ELi4ELi3EEES1A_NSX_INS5_IJS1B_SG_EEENS5_IJSG_SC_EEEEEEENS4_39AutoVectorizingCopyWithAssumedAlignmentILi128EEENS4_14SM90_TMA_STOREES27_S29_S29_EEEvvEEEEvNT_6ParamsE) ;  /* 0xffffff5804687950 */ /* 0x000fea0003c3ffff */
        .weak           $__internal_2_$__cuda_sm10x_tcgen05_guardrail_trap_unallocated_columns_being_dealloced
        .type           $__internal_2_$__cuda_sm10x_tcgen05_guardrail_trap_unallocated_columns_being_dealloced,@function
        .size           $__internal_2_$__cuda_sm10x_tcgen05_guardrail_trap_unallocated_columns_being_dealloced,(.L_x_261 - $__internal_2_$__cuda_sm10x_tcgen05_guardrail_trap_unallocated_columns_being_dealloced)
$__internal_2_$__cuda_sm10x_tcgen05_guardrail_trap_unallocated_columns_being_dealloced:
[----:B------:R-:W-:Y:S05]  /*a660*/  BPT.TRAP 0x1 ;  /* 0x000000040000795c */ /* 0x000fea0000300000 */
[----:B------:R-:W-:-:S04]  /*a670*/  HFMA2 R3, -RZ, RZ, 0, 0 ;  /* 0x00000000ff037431 */ /* 0x000fc800000001ff */
[----:B------:R-:W-:Y:S05]  /*a680*/  RET.REL.NODEC R2 `(_ZN7cutlass13device_kernelINS_4gemm6kernel13GemmUniversalIN4cute5tupleIJiiiiEEENS1_10collective13CollectiveMmaINS1_35MainloopSm100TmaUmmaWarpSpecializedILi41ELi2ELi4ENS5_IJNS4_1CILi4EEESB_NSA_ILi1EEEEEEEENS5_IJNSA_ILi256EEENSA_ILi64EEENSA_ILi32EEEEEENS_12float_e5m2_tENS5_IJlSC_lEEESJ_SK_NS4_8TiledMMAINS4_8MMA_AtomIJNS4_10MMA_TraitsINS4_25SM100_MMA_F8F6F4_2x1SM_SSEJSJ_SJ_fSF_SG_NS4_17integral_constantINS4_4UMMA5MajorELSR_0EEESS_NSP_INSQ_7ScaleInELST_0EEESU_EEEEEENS4_6LayoutINS5_IJSC_SC_SC_EEENS5_IJNSA_ILi0EEESZ_SZ_EEEEENS5_IJNS4_10UnderscoreES12_S12_EEEEENS4_28SM100_TMA_2SM_LOAD_MULTICASTENS4_14ComposedLayoutINS4_7SwizzleILi1ELi4ELi3EEENS4_18smem_ptr_flag_bitsILi8EEENSX_INS5_IJNSA_ILi8EEESH_EEENS5_IJSH_SC_EEEEEEEvNS4_8identityES15_S1F_vS1G_EENS_8epilogue10collective18CollectiveEpilogueINS1I_23Sm100TmaWarpSpecializedILi1ELi1ELi64ELb0ELb0EEEJNS5_IJNSA_ILi128EEESG_SH_EEENS5_IJNSX_IS1N_SC_EENSX_ISG_SC_EEEEESJ_SK_SJ_SK_NS1I_6fusion15FusionCallbacksIS1M_NS1S_17LinearCombinationISJ_fSJ_fLNS_15FloatRoundStyleE2EEES1O_S1R_JEEENS4_5SM1004TMEM4LOAD26SM100_TMEM_LOAD_32dp32b64xENS4_13SM90_TMA_LOADENS16_INS17_ILi2ELi4ELi3EEES1A_NSX_INS5_IJS1B_SG_EEENS5_IJSG_SC_EEEEEEENS4_39AutoVectorizingCopyWithAssumedAlignmentILi128EEENS4_14SM90_TMA_STOREES27_S29_S29_EEEvvEEEEvNT_6ParamsE) ;  /* 0xffffff58025c7950 */ /* 0x000fea0003c3ffff */
.L_x_260:
[----:B------:R-:W-:-:S00]  /*a690*/  BRA `(.L_x_260) ;  /* 0xfffffffc00fc7947 */ /* 0x000fc0000383ffff */
[----:B------:R-:W-:-:S00]  /*a6a0*/  NOP ;  /* 0x0000000000007918 */ /* 0x000fc00000000000 */
        /* <DEDUP_REMOVED lines=13> */
.L_x_261:


//--------------------- .nv.global.init           --------------------------
	.section	.nv.global.init,"aw",@progbits
.nv.global.init:
	.type		$str$27,@object
	.size		$str$27,($str$28 - $str$27)
$str$27:
        /*0000*/ 	.byte	0x28, 0x61, 0x64, 0x64, 0x72, 0x65, 0x73, 0x73, 0x20, 0x26, 0x20, 0x6d, 0x61, 0x73, 0x6b, 0x29
        /*0010*/ 	.byte	0x20, 0x3d, 0x3d, 0x20, 0x30, 0x00
	.type		$str$28,@object
	.size		$str$28,($str$26 - $str$28)
$str$28:
        /*0016*/ 	.byte	0x2f, 0x74, 0x6d, 0x70, 0x2f, 0x63, 0x75, 0x74, 0x6c, 0x61, 0x73, 0x73, 0x5f, 0x73, 0x77, 0x65
        /*0026*/ 	.byte	0x65, 0x70, 0x5f, 0x73, 0x72, 0x63, 0x2f, 0x69, 0x6e, 0x63, 0x6c, 0x75, 0x64, 0x65, 0x2f, 0x63
        /*0036*/ 	.byte	0x75, 0x74, 0x65, 0x2f, 0x70, 0x6f, 0x69, 0x6e, 0x74, 0x65, 0x72, 0x5f, 0x66, 0x6c, 0x61, 0x67
        /*0046*/ 	.byte	0x67, 0x65, 0x64, 0x2e, 0x68, 0x70, 0x70, 0x00
	.type		$str$26,@object
	.size		$str$26,($str$25 - $str$26)
$str$26:
        /*004e*/ 	.byte	0x2f, 0x74, 0x6d, 0x70, 0x2f, 0x63, 0x75, 0x74, 0x6c, 0x61, 0x73, 0x73, 0x5f, 0x73, 0x77, 0x65
        /*005e*/ 	.byte	0x65, 0x70, 0x5f, 0x73, 0x72, 0x63, 0x2f, 0x69, 0x6e, 0x63, 0x6c, 0x75, 0x64, 0x65, 0x2f, 0x63
        /*006e*/ 	.byte	0x75, 0x74, 0x65, 0x2f, 0x61, 0x74, 0x6f, 0x6d, 0x2f, 0x63, 0x6f, 0x70, 0x79, 0x5f, 0x74, 0x72
        /*007e*/ 	.byte	0x61, 0x69, 0x74, 0x73, 0x5f, 0x73, 0x6d, 0x31, 0x30, 0x30, 0x2e, 0x68, 0x70, 0x70, 0x00
	.type		$str$25,@object
	.size		$str$25,(__unnamed_1 - $str$25)
$str$25:
        /*008d*/ 	.byte	0x28, 0x28, 0x75, 0x69, 0x6e, 0x74, 0x33, 0x32, 0x5f, 0x74, 0x28, 0x74, 0x68, 0x72, 0x65, 0x61
        /*009d*/ 	.byte	0x64, 0x49, 0x64, 0x78, 0x2e, 0x78, 0x29, 0x20, 0x2f, 0x20, 0x33, 0x32, 0x29, 0x20, 0x25, 0x20
        /*00ad*/ 	.byte	0x34, 0x29, 0x20, 0x3d, 0x3d, 0x20, 0x28, 0x28, 0x28, 0x74, 0x6d, 0x65, 0x6d, 0x5f, 0x61, 0x64
        /*00bd*/ 	.byte	0x64, 0x72, 0x20, 0x3e, 0x3e, 0x20, 0x31, 0x36, 0x29, 0x20, 0x2f, 0x20, 0x33, 0x32, 0x29, 0x20
        /*00cd*/ 	.byte	0x25, 0x20, 0x34, 0x29, 0x00
	.type		__unnamed_1,@object
	.size		__unnamed_1,(__unnamed_2 - __unnamed_1)
__unnamed_1:
        /*00d2*/ 	.byte	0x61, 0x75, 0x74, 0x6f, 0x20, 0x63, 0x75, 0x74, 0x65, 0x3a, 0x3a, 0x61, 0x73, 0x5f, 0x70, 0x6f
        /* <DEDUP_REMOVED lines=24> */
        /*0262*/ 	.byte	0x43, 0x3c, 0x38, 0x31, 0x39, 0x32, 0x3e, 0x3e, 0x3e, 0x3e, 0x5d, 0x00
	.type		__unnamed_2,@object
	.size		__unnamed_2,(.L_2 - __unnamed_2)
__unnamed_2:
        /* <DEDUP_REMOVED lines=42> */
        /*050e*/ 	.byte	0x3e, 0x3e, 0x3e, 0x3e, 0x5d, 0x00
.L_2:


//--------------------- .nv.shared._ZN7cutlass13device_kernelINS_4gemm6kernel13GemmUniversalIN4cute5tupleIJiiiiEEENS1_10collective13CollectiveMmaINS1_35MainloopSm100TmaUmmaWarpSpecializedILi41ELi2ELi4ENS5_IJNS4_1CILi4EEESB_NSA_ILi1EEEEEEEENS5_IJNSA_ILi256EEENSA_ILi64EEENSA_ILi32EEEEEENS_12float_e5m2_tENS5_IJlSC_lEEESJ_SK_NS4_8TiledMMAINS4_8MMA_AtomIJNS4_10MMA_TraitsINS4_25SM100_MMA_F8F6F4_2x1SM_SSEJSJ_SJ_fSF_SG_NS4_17integral_constantINS4_4UMMA5MajorELSR_0EEESS_NSP_INSQ_7ScaleInELST_0EEESU_EEEEEENS4_6LayoutINS5_IJSC_SC_SC_EEENS5_IJNSA_ILi0EEESZ_SZ_EEEEENS5_IJNS4_10UnderscoreES12_S12_EEEEENS4_28SM100_TMA_2SM_LOAD_MULTICASTENS4_14ComposedLayoutINS4_7SwizzleILi1ELi4ELi3EEENS4_18smem_ptr_flag_bitsILi8EEENSX_INS5_IJNSA_ILi8EEESH_EEENS5_IJSH_SC_EEEEEEEvNS4_8identityES15_S1F_vS1G_EENS_8epilogue10collective18CollectiveEpilogueINS1I_23Sm100TmaWarpSpecializedILi1ELi1ELi64ELb0ELb0EEEJNS5_IJNSA_ILi128EEESG_SH_EEENS5_IJNSX_IS1N_SC_EENSX_ISG_SC_EEEEESJ_SK_SJ_SK_NS1I_6fusion15FusionCallbacksIS1M_NS1S_17LinearCombinationISJ_fSJ_fLNS_15FloatRoundStyleE2EEES1O_S1R_JEEENS4_5SM1004TMEM4LOAD26SM100_TMEM_LOAD_32dp32b64xENS4_13SM90_TMA_LOADENS16_INS17_ILi2ELi4ELi3EEES1A_NSX_INS5_IJS1B_SG_EEENS5_IJSG_SC_EEEEEEENS4_39AutoVectorizingCopyWithAssumedAlignmentILi128EEENS4_14SM90_TMA_STOREES27_S29_S29_EEEvvEEEEvNT_6ParamsE --------------------------
	.section	.nv.shared._ZN7cutlass13device_kernelINS_4gemm6kernel13GemmUniversalIN4cute5tupleIJiiiiEEENS1_10collective13CollectiveMmaINS1_35MainloopSm100TmaUmmaWarpSpecializedILi41ELi2ELi4ENS5_IJNS4_1CILi4EEESB_NSA_ILi1EEEEEEEENS5_IJNSA_ILi256EEENSA_ILi64EEENSA_ILi32EEEEEENS_12float_e5m2_tENS5_IJlSC_lEEESJ_SK_NS4_8TiledMMAINS4_8MMA_AtomIJNS4_10MMA_TraitsINS4_25SM100_MMA_F8F6F4_2x1SM_SSEJSJ_SJ_fSF_SG_NS4_17integral_constantINS4_4UMMA5MajorELSR_0EEESS_NSP_INSQ_7ScaleInELST_0EEESU_EEEEEENS4_6LayoutINS5_IJSC_SC_SC_EEENS5_IJNSA_ILi0EEESZ_SZ_EEEEENS5_IJNS4_10UnderscoreES12_S12_EEEEENS4_28SM100_TMA_2SM_LOAD_MULTICASTENS4_14ComposedLayoutINS4_7SwizzleILi1ELi4ELi3EEENS4_18smem_ptr_flag_bitsILi8EEENSX_INS5_IJNSA_ILi8EEESH_EEENS5_IJSH_SC_EEEEEEEvNS4_8identityES15_S1F_vS1G_EENS_8epilogue10collective18CollectiveEpilogueINS1I_23Sm100TmaWarpSpecializedILi1ELi1ELi64ELb0ELb0EEEJNS5_IJNSA_ILi128EEESG_SH_EEENS5_IJNSX_IS1N_SC_EENSX_ISG_SC_EEEEESJ_SK_SJ_SK_NS1I_6fusion15FusionCallbacksIS1M_NS1S_17LinearCombinationISJ_fSJ_fLNS_15FloatRoundStyleE2EEES1O_S1R_JEEENS4_5SM1004TMEM4LOAD26SM100_TMEM_LOAD_32dp32b64xENS4_13SM90_TMA_LOADENS16_INS17_ILi2ELi4ELi3EEES1A_NSX_INS5_IJS1B_SG_EEENS5_IJSG_SC_EEEEEEENS4_39AutoVectorizingCopyWithAssumedAlignmentILi128EEENS4_14SM90_TMA_STOREES27_S29_S29_EEEvvEEEEvNT_6ParamsE,"aw",@nobits
	.sectionflags	@""
	.align	16
	.zero		1024


//--------------------- .nv.shared.reserved.0     --------------------------
	.section	.nv.shared.reserved.0,"aw",@nobits
	.weak		__nv_reservedSMEM_offset_0_alias
	.size		__nv_reservedSMEM_offset_0_alias, 0, 64
	.other		__nv_reservedSMEM_offset_0_alias,@"STO_CUDA_RESERVED_SHARED STV_DEFAULT"
__nv_reservedSMEM_offset_0_alias:
	.zero		0
.nv.shared.reserved.0:
	.zero		64
	.weak		__nv_reservedSMEM_tcgen05_partition
	.type		__nv_reservedSMEM_tcgen05_partition,@object
	.size		__nv_reservedSMEM_tcgen05_partition,(.L_0 - __nv_reservedSMEM_tcgen05_partition)
__nv_reservedSMEM_tcgen05_partition:
	.zero		32
.L_0:


//--------------------- .nv.global                --------------------------
	.section	.nv.global,"aw",@nobits
.nv.global:
	.type		_ZN40_INTERNAL_a07b2ab0_4_k_cu_84ae084f_260114cute1_E,@object
	.size		_ZN40_INTERNAL_a07b2ab0_4_k_cu_84ae084f_260114cute1_E,(_ZN40_INTERNAL_a07b2ab0_4_k_cu_84ae084f_260114cuda3std3__45__cpo6cbeginE - _ZN40_INTERNAL_a07b2ab0_4_k_cu_84ae084f_260114cute1_E)
_ZN40_INTERNAL_a07b2ab0_4_k_cu_84ae084f_260114cute1_E:
	.zero		1
	.type		_ZN40_INTERNAL_a07b2ab0_4_k_cu_84ae084f_260114cuda3std3__45__cpo6cbeginE,@object
	.size		_ZN40_INTERNAL_a07b2ab0_4_k_cu_84ae084f_260114cuda3std3__45__cpo6cbeginE,(_ZN40_INTERNAL_a07b2ab0_4_k_cu_84ae084f_260114cuda3std3__48in_placeE - _ZN40_INTERNAL_a07b2ab0_4_k_cu_84ae084f_260114cuda3std3__45__cpo6cbeginE)
_ZN40_INTERNAL_a07b2ab0_4_k_cu_84ae084f_260114cuda3std3__45__cpo6cbeginE:
	.zero		1
	.type		_ZN40_INTERNAL_a07b2ab0_4_k_cu_84ae084f_260114cuda3std3__48in_placeE,@object
	.size		_ZN40_INTERNAL_a07b2ab0_4_k_cu_84ae084f_260114cuda3std3__48in_placeE,(_ZN40_INTERNAL_a07b2ab0_4_k_cu_84ae084f_260114cuda3std6ranges3__45__cpo9iter_moveE - _ZN40_INTERNAL_a07b2ab0_4_k_cu_84ae084f_260114cuda3std3__48in_placeE)
_ZN40_INTERNAL_a07b2ab0_4_k_cu_84ae084f_260114cuda3std3__48in_placeE:
	.zero		1
	.type		_ZN40_INTERNAL_a07b2ab0_4_k_cu_84ae084f_260114cuda3std6ranges3__45__cpo9iter_moveE,@object
	.size		_ZN40_INTERNAL_a07b2ab0_4_k_cu_84ae084f_260114cuda3std6ranges3__45__cpo9iter_moveE,(_ZN40_INTERNAL_a07b2ab0_4_k_cu_84ae084f_260114cuda3std3__45__cpo5beginE - _ZN40_INTERNAL_a07b2ab0_4_k_cu_84ae084f_260114cuda3std6ranges3__45__cpo9iter_moveE)
_ZN40_INTERNAL_a07b2ab0_4_k_cu_84ae084f_260114cuda3std6ranges3__45__cpo9iter_moveE:
	.zero		1
	.type		_ZN40_INTERNAL_a07b2ab0_4_k_cu_84ae084f_260114cuda3std3__45__cpo5beginE,@object
	.size		_ZN40_INTERNAL_a07b2ab0_4_k_cu_84ae084f_260114cuda3std3__45__cpo5beginE,(_ZN40_INTERNAL_a07b2ab0_4_k_cu_84ae084f_260114cuda3std3__442_GLOBAL__N__a07b2ab0_4_k_cu_84ae084f_260116ignoreE - _ZN40_INTERNAL_a07b2ab0_4_k_cu_84ae084f_260114cuda3std3__45__cpo5beginE)
_ZN40_INTERNAL_a07b2ab0_4_k_cu_84ae084f_260114cuda3std3__45__cpo5beginE:
	.zero		1
	.type		_ZN40_INTERNAL_a07b2ab0_4_k_cu_84ae084f_260114cuda3std3__442_GLOBAL__N__a07b2ab0_4_k_cu_84ae084f_260116ignoreE,@object
	.size		_ZN40_INTERNAL_a07b2ab0_4_k_cu_84ae084f_260114cuda3std3__442_GLOBAL__N__a07b2ab0_4_k_cu_84ae084f_260116ignoreE,(_ZN40_INTERNAL_a07b2ab0_4_k_cu_84ae084f_260114cute7productE - _ZN40_INTERNAL_a07b2ab0_4_k_cu_84ae084f_260114cuda3std3__442_GLOBAL__N__a07b2ab0_4_k_cu_84ae084f_260116ignoreE)
_ZN40_INTERNAL_a07b2ab0_4_k_cu_84ae084f_260114cuda3std3__442_GLOBAL__N__a07b2ab0_4_k_cu_84ae084f_260116ignoreE:
	.zero		1
	.type		_ZN40_INTERNAL_a07b2ab0_4_k_cu_84ae084f_260114cute7productE,@object
	.size		_ZN40_INTERNAL_a07b2ab0_4_k_cu_84ae084f_260114cute7productE,(_ZN40_INTERNAL_a07b2ab0_4_k_cu_84ae084f_260114cuda3std3__45__cpo3endE - _ZN40_INTERNAL_a07b2ab0_4_k_cu_84ae084f_260114cute7productE)
_ZN40_INTERNAL_a07b2ab0_4_k_cu_84ae084f_260114cute7productE:
	.zero		1
	.type		_ZN40_INTERNAL_a07b2ab0_4_k_cu_84ae084f_260114cuda3std3__45__cpo3endE,@object
	.size		_ZN40_INTERNAL_a07b2ab0_4_k_cu_84ae084f_260114cuda3std3__45__cpo3endE,(_ZN40_INTERNAL_a07b2ab0_4_k_cu_84ae084f_260114cuda3std3__419piecewise_constructE - _ZN40_INTERNAL_a07b2ab0_4_k_cu_84ae084f_260114cuda3std3__45__cpo3endE)
_ZN40_INTERNAL_a07b2ab0_4_k_cu_84ae084f_260114cuda3std3__45__cpo3endE:
	.zero		1
	.type		_ZN40_INTERNAL_a07b2ab0_4_k_cu_84ae084f_260114cuda3std3__419piecewise_constructE,@object
	.size		_ZN40_INTERNAL_a07b2ab0_4_k_cu_84ae084f_260114cuda3std3__419piecewise_constructE,(_ZN40_INTERNAL_a07b2ab0_4_k_cu_84ae084f_260114cuda3std3__45__cpo4cendE - _ZN40_INTERNAL_a07b2ab0_4_k_cu_84ae084f_260114cuda3std3__419piecewise_constructE)
_ZN40_INTERNAL_a07b2ab0_4_k_cu_84ae084f_260114cuda3std3__419piecewise_constructE:
	.zero		1
	.type		_ZN40_INTERNAL_a07b2ab0_4_k_cu_84ae084f_260114cuda3std3__45__cpo4cendE,@object
	.size		_ZN40_INTERNAL_a07b2ab0_4_k_cu_84ae084f_260114cuda3std3__45__cpo4cendE,(_ZN40_INTERNAL_a07b2ab0_4_k_cu_84ae084f_260114cuda3std6ranges3__45__cpo4swapE - _ZN40_INTERNAL_a07b2ab0_4_k_cu_84ae084f_260114cuda3std3__45__cpo4cendE)
_ZN40_INTERNAL_a07b2ab0_4_k_cu_84ae084f_260114cuda3std3__45__cpo4cendE:
	.zero		1
	.type		_ZN40_INTERNAL_a07b2ab0_4_k_cu_84ae084f_260114cuda3std6ranges3__45__cpo4swapE,@object
	.size		_ZN40_INTERNAL_a07b2ab0_4_k_cu_84ae084f_260114cuda3std6ranges3__45__cpo4swapE,(.L_10 - _ZN40_INTERNAL_a07b2ab0_4_k_cu_84ae084f_260114cuda3std6ranges3__45__cpo4swapE)
_ZN40_INTERNAL_a07b2ab0_4_k_cu_84ae084f_260114cuda3std6ranges3__45__cpo4swapE:
	.zero		1
.L_10:


//--------------------- .nv.constant0._ZN7cutlass13device_kernelINS_4gemm6kernel13GemmUniversalIN4cute5tupleIJiiiiEEENS1_10collective13CollectiveMmaINS1_35MainloopSm100TmaUmmaWarpSpecializedILi41ELi2ELi4ENS5_IJNS4_1CILi4EEESB_NSA_ILi1EEEEEEEENS5_IJNSA_ILi256EEENSA_ILi64EEENSA_ILi32EEEEEENS_12float_e5m2_tENS5_IJlSC_lEEESJ_SK_NS4_8TiledMMAINS4_8MMA_AtomIJNS4_10MMA_TraitsINS4_25SM100_MMA_F8F6F4_2x1SM_SSEJSJ_SJ_fSF_SG_NS4_17integral_constantINS4_4UMMA5MajorELSR_0EEESS_NSP_INSQ_7ScaleInELST_0EEESU_EEEEEENS4_6LayoutINS5_IJSC_SC_SC_EEENS5_IJNSA_ILi0EEESZ_SZ_EEEEENS5_IJNS4_10UnderscoreES12_S12_EEEEENS4_28SM100_TMA_2SM_LOAD_MULTICASTENS4_14ComposedLayoutINS4_7SwizzleILi1ELi4ELi3EEENS4_18smem_ptr_flag_bitsILi8EEENSX_INS5_IJNSA_ILi8EEESH_EEENS5_IJSH_SC_EEEEEEEvNS4_8identityES15_S1F_vS1G_EENS_8epilogue10collective18CollectiveEpilogueINS1I_23Sm100TmaWarpSpecializedILi1ELi1ELi64ELb0ELb0EEEJNS5_IJNSA_ILi128EEESG_SH_EEENS5_IJNSX_IS1N_SC_EENSX_ISG_SC_EEEEESJ_SK_SJ_SK_NS1I_6fusion15FusionCallbacksIS1M_NS1S_17LinearCombinationISJ_fSJ_fLNS_15FloatRoundStyleE2EEES1O_S1R_JEEENS4_5SM1004TMEM4LOAD26SM100_TMEM_LOAD_32dp32b64xENS4_13SM90_TMA_LOADENS16_INS17_ILi2ELi4ELi3EEES1A_NSX_INS5_IJS1B_SG_EEENS5_IJSG_SC_EEEEEEENS4_39AutoVectorizingCopyWithAssumedAlignmentILi128EEENS4_14SM90_TMA_STOREES27_S29_S29_EEEvvEEEEvNT_6ParamsE --------------------------
	.section	.nv.constant0._ZN7cutlass13device_kernelINS_4gemm6kernel13GemmUniversalIN4cute5tupleIJiiiiEEENS1_10collective13CollectiveMmaINS1_35MainloopSm100TmaUmmaWarpSpecializedILi41ELi2ELi4ENS5_IJNS4_1CILi4EEESB_NSA_ILi1EEEEEEEENS5_IJNSA_ILi256EEENSA_ILi64EEENSA_ILi32EEEEEENS_12float_e5m2_tENS5_IJlSC_lEEESJ_SK_NS4_8TiledMMAINS4_8MMA_AtomIJNS4_10MMA_TraitsINS4_25SM100_MMA_F8F6F4_2x1SM_SSEJSJ_SJ_fSF_SG_NS4_17integral_constantINS4_4UMMA5MajorELSR_0EEESS_NSP_INSQ_7ScaleInELST_0EEESU_EEEEEENS4_6LayoutINS5_IJSC_SC_SC_EEENS5_IJNSA_ILi0EEESZ_SZ_EEEEENS5_IJNS4_10UnderscoreES12_S12_EEEEENS4_28SM100_TMA_2SM_LOAD_MULTICASTENS4_14ComposedLayoutINS4_7SwizzleILi1ELi4ELi3EEENS4_18smem_ptr_flag_bitsILi8EEENSX_INS5_IJNSA_ILi8EEESH_EEENS5_IJSH_SC_EEEEEEEvNS4_8identityES15_S1F_vS1G_EENS_8epilogue10collective18CollectiveEpilogueINS1I_23Sm100TmaWarpSpecializedILi1ELi1ELi64ELb0ELb0EEEJNS5_IJNSA_ILi128EEESG_SH_EEENS5_IJNSX_IS1N_SC_EENSX_ISG_SC_EEEEESJ_SK_SJ_SK_NS1I_6fusion15FusionCallbacksIS1M_NS1S_17LinearCombinationISJ_fSJ_fLNS_15FloatRoundStyleE2EEES1O_S1R_JEEENS4_5SM1004TMEM4LOAD26SM100_TMEM_LOAD_32dp32b64xENS4_13SM90_TMA_LOADENS16_INS17_ILi2ELi4ELi3EEES1A_NSX_INS5_IJS1B_SG_EEENS5_IJSG_SC_EEEEEEENS4_39AutoVectorizingCopyWithAssumedAlignmentILi128EEENS4_14SM90_TMA_STOREES27_S29_S29_EEEvvEEEEvNT_6ParamsE,"a",@progbits
	.sectionflags	@""
	.align	4
.nv.constant0._ZN7cutlass13device_kernelINS_4gemm6kernel13GemmUniversalIN4cute5tupleIJiiiiEEENS1_10collective13CollectiveMmaINS1_35MainloopSm100TmaUmmaWarpSpecializedILi41ELi2ELi4ENS5_IJNS4_1CILi4EEESB_NSA_ILi1EEEEEEEENS5_IJNSA_ILi256EEENSA_ILi64EEENSA_ILi32EEEEEENS_12float_e5m2_tENS5_IJlSC_lEEESJ_SK_NS4_8TiledMMAINS4_8MMA_AtomIJNS4_10MMA_TraitsINS4_25SM100_MMA_F8F6F4_2x1SM_SSEJSJ_SJ_fSF_SG_NS4_17integral_constantINS4_4UMMA5MajorELSR_0EEESS_NSP_INSQ_7ScaleInELST_0EEESU_EEEEEENS4_6LayoutINS5_IJSC_SC_SC_EEENS5_IJNSA_ILi0EEESZ_SZ_EEEEENS5_IJNS4_10UnderscoreES12_S12_EEEEENS4_28SM100_TMA_2SM_LOAD_MULTICASTENS4_14ComposedLayoutINS4_7SwizzleILi1ELi4ELi3EEENS4_18smem_ptr_flag_bitsILi8EEENSX_INS5_IJNSA_ILi8EEESH_EEENS5_IJSH_SC_EEEEEEEvNS4_8identityES15_S1F_vS1G_EENS_8epilogue10collective18CollectiveEpilogueINS1I_23Sm100TmaWarpSpecializedILi1ELi1ELi64ELb0ELb0EEEJNS5_IJNSA_ILi128EEESG_SH_EEENS5_IJNSX_IS1N_SC_EENSX_ISG_SC_EEEEESJ_SK_SJ_SK_NS1I_6fusion15FusionCallbacksIS1M_NS1S_17LinearCombinationISJ_fSJ_fLNS_15FloatRoundStyleE2EEES1O_S1R_JEEENS4_5SM1004TMEM4LOAD26SM100_TMEM_LOAD_32dp32b64xENS4_13SM90_TMA_LOADENS16_INS17_ILi2ELi4ELi3EEES1A_NSX_INS5_IJS1B_SG_EEENS5_IJSG_SC_EEEEEEENS4_39AutoVectorizingCopyWithAssumedAlignmentILi128EEENS4_14SM90_TMA_STOREES27_S29_S29_EEEvvEEEEvNT_6ParamsE:
	.zero		2944


//--------------------- SYMBOLS --------------------------

	.type		.nv.reservedSmem.offset0,@object
	.size		.nv.reservedSmem.offset0,0x4
	.type		.nv.reservedSmem.cap,@object
	.size		.nv.reservedSmem.cap,0x4
	.type		__assertfail,@function
